def matmul_kernel(
    a_ptr,
    b_ptr,
    c_ptr,
    M,
    N,
    K,
    stride_am,
    stride_ak,
    stride_bk,
    stride_bn,
    stride_cm,
    stride_cn,
    BLOCK_M: tl.constexpr,
    BLOCK_N: tl.constexpr,
    BLOCK_K: tl.constexpr,
    GROUP_M: tl.constexpr,
):
    pid = tl.program_id(axis=0)
    num_pid_m = tl.cdiv(M, BLOCK_M)
    num_pid_n = tl.cdiv(N, BLOCK_N)
    num_pid_in_group = GROUP_M * num_pid_n
    group_id = pid // num_pid_in_group
    first_pid_m = group_id * GROUP_M
    group_size_m = min(num_pid_m - first_pid_m, GROUP_M)
    pid_m = first_pid_m + ((pid % num_pid_in_group) % group_size_m)
    pid_n = (pid % num_pid_in_group) // group_size_m

    offs_am = (pid_m * BLOCK_M + tl.arange(0, BLOCK_M)) % M
    offs_bn = (pid_n * BLOCK_N + tl.arange(0, BLOCK_N)) % N
    offs_k = tl.arange(0, BLOCK_K)
    a_ptrs = a_ptr + offs_am[:, None] * stride_am + offs_k[None, :] * stride_ak
    b_ptrs = b_ptr + offs_k[:, None] * stride_bk + offs_bn[None, :] * stride_bn

    acc = tl.zeros((BLOCK_M, BLOCK_N), dtype=tl.float32)
    for kk in range(0, tl.cdiv(K, BLOCK_K)):
        a = tl.load(a_ptrs, mask=offs_k[None, :] < K - kk * BLOCK_K, other=0.0)
        b = tl.load(b_ptrs, mask=offs_k[:, None] < K - kk * BLOCK_K, other=0.0)
        acc = tl.dot(a, b, acc)
        a_ptrs += BLOCK_K * stride_ak
        b_ptrs += BLOCK_K * stride_bk

    c = acc.to(c_ptr.dtype.element_ty)
    offs_cm = pid_m * BLOCK_M + tl.arange(0, BLOCK_M)
    offs_cn = pid_n * BLOCK_N + tl.arange(0, BLOCK_N)
    c_ptrs = c_ptr + offs_cm[:, None] * stride_cm + offs_cn[None, :] * stride_cn
    mask = (offs_cm[:, None] < M) & (offs_cn[None, :] < N)
    tl.store(c_ptrs, c, mask=mask)

# config = {"BLOCK_K": 64, "BLOCK_M": 16, "BLOCK_N": 128, "GROUP_M": 8, "arch": "sm_90", "dtype": "bf16", "num_ctas": 1, "num_stages": 2, "num_warps": 4}
# arch = sm_90


// ===== COMPILED SASS (sm_90a) =====

	.target	sm_90a

	.elftype	@"ET_EXEC"


//--------------------- .note.nv.tkinfo           --------------------------
	.section	.note.nv.tkinfo,"",@"SHT_NOTE"
	.sectionflags	@"SHF_NOTE_NV_TKINFO"
	.tkinfo
        /*0018*/ 	.word	0x00000002
        /*0030*/ 	.string	""
        /*0030*/ 	.string	"ptxas"
        /*0030*/ 	.string	"Cuda compilation tools, release 13.0, V13.0.88"
        /*0030*/ 	.string	"Build cuda_13.0.r13.0/compiler.36424714_0"
        /*0030*/ 	.string	"-v  -suppress-debug-info  -lineinfo  -arch sm_90a "



//--------------------- .note.nv.cuinfo           --------------------------
	.section	.note.nv.cuinfo,"",@"SHT_NOTE"
	.sectionflags	@"SHF_NOTE_NV_CUINFO"
        /*0018*/ 	.short	0x0002
        /*001a*/ 	.short	0x005a
        /*001c*/ 	.short	0x0082
	.zero		2


//--------------------- .nv.info                  --------------------------
	.section	.nv.info,"",@"SHT_CUDA_INFO"
	.align	4


	//----- nvinfo : EIATTR_REGCOUNT
	.align		4
        /*0000*/ 	.byte	0x04, 0x2f
        /*0002*/ 	.short	(.L_1 - .L_0)
	.align		4
.L_0:
        /*0004*/ 	.word	index@(matmul_kernel)
        /*0008*/ 	.word	0x000000f6


	//----- nvinfo : EIATTR_FRAME_SIZE
	.align		4
.L_1:
        /*000c*/ 	.byte	0x04, 0x11
        /*000e*/ 	.short	(.L_3 - .L_2)
	.align		4
.L_2:
        /*0010*/ 	.word	index@(matmul_kernel)
        /*0014*/ 	.word	0x00000000


	//----- nvinfo : EIATTR_MIN_STACK_SIZE
	.align		4
.L_3:
        /*0018*/ 	.byte	0x04, 0x12
        /*001a*/ 	.short	(.L_5 - .L_4)
	.align		4
.L_4:
        /*001c*/ 	.word	index@(matmul_kernel)
        /*0020*/ 	.word	0x00000000
.L_5:


//--------------------- .nv.compat                --------------------------
	.section	.nv.compat,"",@"SHT_CUDA_COMPAT_INFO"
	.align	4
        /*0000*/ 	.byte	0x02, 0x09, 0x01, 0x00, 0x02, 0x02, 0x01, 0x00, 0x02, 0x05, 0x05, 0x00, 0x03, 0x07, 0x01, 0x01
        /*0010*/ 	.byte	0x02, 0x03, 0x00, 0x00, 0x02, 0x06, 0x01, 0x00, 0x04, 0x0b, 0x08, 0x00, 0x00, 0x00, 0x00, 0x00
        /*0020*/ 	.byte	0x00, 0x00, 0x00, 0x00


//--------------------- .nv.info.matmul_kernel    --------------------------
	.section	.nv.info.matmul_kernel,"",@"SHT_CUDA_INFO"
	.sectionflags	@""
	.align	4


	//----- nvinfo : EIATTR_CUDA_API_VERSION
	.align		4
        /*0000*/ 	.byte	0x04, 0x37
        /*0002*/ 	.short	(.L_7 - .L_6)
.L_6:
        /*0004*/ 	.word	0x00000082


	//----- nvinfo : EIATTR_KPARAM_INFO
	.align		4
.L_7:
        /*0008*/ 	.byte	0x04, 0x17
        /*000a*/ 	.short	(.L_9 - .L_8)
.L_8:
        /*000c*/ 	.word	0x00000000
        /*0010*/ 	.short	0x000d
        /*0012*/ 	.short	0x0048
        /*0014*/ 	.byte	0x00, 0xf4, 0x21, 0x00


	//----- nvinfo : EIATTR_KPARAM_INFO
	.align		4
.L_9:
        /*0018*/ 	.byte	0x04, 0x17
        /*001a*/ 	.short	(.L_11 - .L_10)
.L_10:
        /*001c*/ 	.word	0x00000000
        /*0020*/ 	.short	0x000c
        /*0022*/ 	.short	0x0040
        /*0024*/ 	.byte	0x00, 0xf4, 0x21, 0x00


	//----- nvinfo : EIATTR_KPARAM_INFO
	.align		4
.L_11:
        /*0028*/ 	.byte	0x04, 0x17
        /*002a*/ 	.short	(.L_13 - .L_12)
.L_12:
        /*002c*/ 	.word	0x00000000
        /*0030*/ 	.short	0x000b
        /*0032*/ 	.short	0x0038
        /*0034*/ 	.byte	0x00, 0xf0, 0x11, 0x00


	//----- nvinfo : EIATTR_KPARAM_INFO
	.align		4
.L_13:
        /*0038*/ 	.byte	0x04, 0x17
        /*003a*/ 	.short	(.L_15 - .L_14)
.L_14:
        /*003c*/ 	.word	0x00000000
        /*0040*/ 	.short	0x000a
        /*0042*/ 	.short	0x0034
        /*0044*/ 	.byte	0x00, 0xf0, 0x11, 0x00


	//----- nvinfo : EIATTR_KPARAM_INFO
	.align		4
.L_15:
        /*0048*/ 	.byte	0x04, 0x17
        /*004a*/ 	.short	(.L_17 - .L_16)
.L_16:
        /*004c*/ 	.word	0x00000000
        /*0050*/ 	.short	0x0009
        /*0052*/ 	.short	0x0030
        /*0054*/ 	.byte	0x00, 0xf0, 0x11, 0x00


	//----- nvinfo : EIATTR_KPARAM_INFO
	.align		4
.L_17:
        /*0058*/ 	.byte	0x04, 0x17
        /*005a*/ 	.short	(.L_19 - .L_18)
.L_18:
        /*005c*/ 	.word	0x00000000
        /*0060*/ 	.short	0x0008
        /*0062*/ 	.short	0x002c
        /*0064*/ 	.byte	0x00, 0xf0, 0x11, 0x00


	//----- nvinfo : EIATTR_KPARAM_INFO
	.align		4
.L_19:
        /*0068*/ 	.byte	0x04, 0x17
        /*006a*/ 	.short	(.L_21 - .L_20)
.L_20:
        /*006c*/ 	.word	0x00000000
        /*0070*/ 	.short	0x0007
        /*0072*/ 	.short	0x0028
        /*0074*/ 	.byte	0x00, 0xf0, 0x11, 0x00


	//----- nvinfo : EIATTR_KPARAM_INFO
	.align		4
.L_21:
        /*0078*/ 	.byte	0x04, 0x17
        /*007a*/ 	.short	(.L_23 - .L_22)
.L_22:
        /*007c*/ 	.word	0x00000000
        /*0080*/ 	.short	0x0006
        /*0082*/ 	.short	0x0024
        /*0084*/ 	.byte	0x00, 0xf0, 0x11, 0x00


	//----- nvinfo : EIATTR_KPARAM_INFO
	.align		4
.L_23:
        /*0088*/ 	.byte	0x04, 0x17
        /*008a*/ 	.short	(.L_25 - .L_24)
.L_24:
        /*008c*/ 	.word	0x00000000
        /*0090*/ 	.short	0x0005
        /*0092*/ 	.short	0x0020
        /*0094*/ 	.byte	0x00, 0xf0, 0x11, 0x00


	//----- nvinfo : EIATTR_KPARAM_INFO
	.align		4
.L_25:
        /*0098*/ 	.byte	0x04, 0x17
        /*009a*/ 	.short	(.L_27 - .L_26)
.L_26:
        /*009c*/ 	.word	0x00000000
        /*00a0*/ 	.short	0x0004
        /*00a2*/ 	.short	0x001c
        /*00a4*/ 	.byte	0x00, 0xf0, 0x11, 0x00


	//----- nvinfo : EIATTR_KPARAM_INFO
	.align		4
.L_27:
        /*00a8*/ 	.byte	0x04, 0x17
        /*00aa*/ 	.short	(.L_29 - .L_28)
.L_28:
        /*00ac*/ 	.word	0x00000000
        /*00b0*/ 	.short	0x0003
        /*00b2*/ 	.short	0x0018
        /*00b4*/ 	.byte	0x00, 0xf0, 0x11, 0x00


	//----- nvinfo : EIATTR_KPARAM_INFO
	.align		4
.L_29:
        /*00b8*/ 	.byte	0x04, 0x17
        /*00ba*/ 	.short	(.L_31 - .L_30)
.L_30:
        /*00bc*/ 	.word	0x00000000
        /*00c0*/ 	.short	0x0002
        /*00c2*/ 	.short	0x0010
        /*00c4*/ 	.byte	0x00, 0xf4, 0x21, 0x00


	//----- nvinfo : EIATTR_KPARAM_INFO
	.align		4
.L_31:
        /*00c8*/ 	.byte	0x04, 0x17
        /*00ca*/ 	.short	(.L_33 - .L_32)
.L_32:
        /*00cc*/ 	.word	0x00000000
        /*00d0*/ 	.short	0x0001
        /*00d2*/ 	.short	0x0008
        /*00d4*/ 	.byte	0x00, 0xf4, 0x21, 0x00


	//----- nvinfo : EIATTR_KPARAM_INFO
	.align		4
.L_33:
        /*00d8*/ 	.byte	0x04, 0x17
        /*00da*/ 	.short	(.L_35 - .L_34)
.L_34:
        /*00dc*/ 	.word	0x00000000
        /*00e0*/ 	.short	0x0000
        /*00e2*/ 	.short	0x0000
        /*00e4*/ 	.byte	0x00, 0xf4, 0x21, 0x00


	//----- nvinfo : EIATTR_SPARSE_MMA_MASK
	.align		4
.L_35:
        /*00e8*/ 	.byte	0x03, 0x50
        /*00ea*/ 	.short	0x0000


	//----- nvinfo : EIATTR_MAXREG_COUNT
	.align		4
        /*00ec*/ 	.byte	0x03, 0x1b
        /*00ee*/ 	.short	0x00ff


	//----- nvinfo : EIATTR_NUM_BARRIERS
	.align		4
        /*00f0*/ 	.byte	0x02, 0x4c
        /*00f2*/ 	.byte	0x01
	.zero		1


	//----- nvinfo : EIATTR_MERCURY_ISA_VERSION
	.align		4
        /*00f4*/ 	.byte	0x03, 0x5f
        /*00f6*/ 	.short	0x0101


	//----- nvinfo : EIATTR_EXIT_INSTR_OFFSETS
	.align		4
        /*00f8*/ 	.byte	0x04, 0x1c
        /*00fa*/ 	.short	(.L_37 - .L_36)


	//   ....[0]....
.L_36:
        /*00fc*/ 	.word	0x00007250


	//   ....[1]....
        /*0100*/ 	.word	0x00007280


	//----- nvinfo : EIATTR_REQNTID
	.align		4
.L_37:
        /*0104*/ 	.byte	0x04, 0x10
        /*0106*/ 	.short	(.L_39 - .L_38)
.L_38:
        /*0108*/ 	.word	0x00000080
        /*010c*/ 	.word	0x00000001
        /*0110*/ 	.word	0x00000001


	//----- nvinfo : EIATTR_CBANK_PARAM_SIZE
	.align		4
.L_39:
        /*0114*/ 	.byte	0x03, 0x19
        /*0116*/ 	.short	0x0050


	//----- nvinfo : EIATTR_PARAM_CBANK
	.align		4
        /*0118*/ 	.byte	0x04, 0x0a
        /*011a*/ 	.short	(.L_41 - .L_40)
	.align		4
.L_40:
        /*011c*/ 	.word	index@(.nv.constant0.matmul_kernel)
        /*0120*/ 	.short	0x0210
        /*0122*/ 	.short	0x0050


	//----- nvinfo : EIATTR_SW_WAR
	.align		4
.L_41:
        /*0124*/ 	.byte	0x04, 0x36
        /*0126*/ 	.short	(.L_43 - .L_42)
.L_42:
        /*0128*/ 	.word	0x00000008
.L_43:


//--------------------- .nv.callgraph             --------------------------
	.section	.nv.callgraph,"",@"SHT_CUDA_CALLGRAPH"
	.align	4
	.sectionentsize	8
	.align		4
        /*0000*/ 	.word	0x00000000
	.align		4
        /*0004*/ 	.word	0xffffffff
	.align		4
        /*0008*/ 	.word	0x00000000
	.align		4
        /*000c*/ 	.word	0xfffffffe
	.align		4
        /*0010*/ 	.word	0x00000000
	.align		4
        /*0014*/ 	.word	0xfffffffd
	.align		4
        /*0018*/ 	.word	0x00000000
	.align		4
        /*001c*/ 	.word	0xfffffffc


//--------------------- .text.matmul_kernel       --------------------------
	.section	.text.matmul_kernel,"ax",@progbits
	.align	128
        .global         matmul_kernel
        .type           matmul_kernel,@function
        .size           matmul_kernel,(.L_x_4 - matmul_kernel)
        .other          matmul_kernel,@"STO_CUDA_ENTRY STV_DEFAULT"
matmul_kernel:
.text.matmul_kernel:
[----:B------:R-:W-:Y:S08]  /*0000*/  LDC R1, c[0x0][0x28] ;  /* 0x00000a00ff017b82 */ /* 0x000ff00000000800 */
[----:B------:R-:W0:Y:S01]  /*0010*/  LDC.64 R46, c[0x0][0x228] ;  /* 0x00008a00ff2e7b82 */ /* 0x000e220000000a00 */
[----:B------:R-:W1:Y:S01]  /*0020*/  S2R R5, SR_CTAID.X ;  /* 0x0000000000057919 */ /* 0x000e620000002500 */
[----:B------:R-:W-:Y:S01]  /*0030*/  UMOV UR4, 0x400 ;  /* 0x0000040000047882 */ /* 0x000fe20000000000 */
[----:B------:R-:W-:-:S05]  /*0040*/  ULDC.64 UR6, c[0x0][0x208] ;  /* 0x0000820000067ab9 */ /* 0x000fca0000000a00 */
[----:B------:R-:W2:Y:S08]  /*0050*/  LDC R184, c[0x0][0x230] ;  /* 0x00008c00ffb87b82 */ /* 0x000eb00000000800 */
[----:B------:R-:W3:Y:S01]  /*0060*/  S2UR UR5, SR_CgaCtaId ;  /* 0x00000000000579c3 */ /* 0x000ee20000008800 */
[----:B0-----:R-:W-:-:S05]  /*0070*/  VIADD R0, R47, 0x7f ;  /* 0x0000007f2f007836 */ /* 0x001fca0000000000 */
[----:B------:R-:W-:Y:S01]  /*0080*/  SHF.R.S32.HI R3, RZ, 0x1f, R0 ;  /* 0x0000001fff037819 */ /* 0x000fe20000011400 */
[----:B--2---:R-:W-:-:S03]  /*0090*/  VIADD R184, R184, 0x3f ;  /* 0x0000003fb8b87836 */ /* 0x004fc60000000000 */
[----:B------:R-:W-:Y:S02]  /*00a0*/  LEA.HI R3, R3, R0, RZ, 0x7 ;  /* 0x0000000003037211 */ /* 0x000fe400078f38ff */
[----:B-1----:R-:W-:Y:S02]  /*00b0*/  IABS R8, R5 ;  /* 0x0000000500087213 */ /* 0x002fe40000000000 */
[----:B------:R-:W-:Y:S01]  /*00c0*/  SHF.R.S32.HI R3, RZ, 0x7, R3 ;  /* 0x00000007ff037819 */ /* 0x000fe20000011403 */
[----:B---3--:R-:W-:-:S04]  /*00d0*/  ULEA UR4, UR5, UR4, 0x18 ;  /* 0x0000000405047291 */ /* 0x008fc8000f8ec03f */
[----:B------:R-:W-:Y:S01]  /*00e0*/  IMAD.SHL.U32 R4, R3, 0x8, RZ ;  /* 0x0000000803047824 */ /* 0x000fe200078e00ff */
[----:B------:R-:W-:-:S04]  /*00f0*/  ULDC UR5, c[0x0][0x230] ;  /* 0x00008c0000057ab9 */ /* 0x000fc80000000800 */
[-C--:B------:R-:W-:Y:S02]  /*0100*/  IABS R7, R4.reuse ;  /* 0x0000000400077213 */ /* 0x080fe40000000000 */
[----:B------:R-:W-:Y:S02]  /*0110*/  IABS R10, R4 ;  /* 0x00000004000a7213 */ /* 0x000fe40000000000 */
[----:B------:R-:W0:Y:S08]  /*0120*/  I2F.RP R0, R7 ;  /* 0x0000000700007306 */ /* 0x000e300000209400 */
[----:B0-----:R-:W0:Y:S02]  /*0130*/  MUFU.RCP R0, R0 ;  /* 0x0000000000007308 */ /* 0x001e240000001000 */
[----:B0-----:R-:W-:-:S02]  /*0140*/  VIADD R2, R0, 0xffffffe ;  /* 0x0ffffffe00027836 */ /* 0x001fc40000000000 */
[----:B------:R-:W-:-:S04]  /*0150*/  IMAD.MOV R0, RZ, RZ, -R10 ;  /* 0x000000ffff007224 */ /* 0x000fc800078e0a0a */
[----:B------:R0:W1:Y:S02]  /*0160*/  F2I.FTZ.U32.TRUNC.NTZ R3, R2 ;  /* 0x0000000200037305 */ /* 0x000064000021f000 */
[----:B0-----:R-:W-:Y:S02]  /*0170*/  IMAD.MOV.U32 R2, RZ, RZ, RZ ;  /* 0x000000ffff027224 */ /* 0x001fe400078e00ff */
[----:B-1----:R-:W-:-:S04]  /*0180*/  IMAD.MOV R6, RZ, RZ, -R3 ;  /* 0x000000ffff067224 */ /* 0x002fc800078e0a03 */
[----:B------:R-:W-:Y:S02]  /*0190*/  IMAD R9, R6, R7, RZ ;  /* 0x0000000706097224 */ /* 0x000fe400078e02ff */
[----:B------:R-:W-:Y:S02]  /*01a0*/  IMAD.MOV.U32 R6, RZ, RZ, R8 ;  /* 0x000000ffff067224 */ /* 0x000fe400078e0008 */
[----:B------:R-:W-:-:S06]  /*01b0*/  IMAD.HI.U32 R3, R3, R9, R2 ;  /* 0x0000000903037227 */ /* 0x000fcc00078e0002 */
[----:B------:R-:W-:-:S04]  /*01c0*/  IMAD.HI.U32 R3, R3, R6, RZ ;  /* 0x0000000603037227 */ /* 0x000fc800078e00ff */
[----:B------:R-:W-:-:S05]  /*01d0*/  IMAD R0, R3, R0, R6 ;  /* 0x0000000003007224 */ /* 0x000fca00078e0206 */
[----:B------:R-:W-:-:S13]  /*01e0*/  ISETP.GT.U32.AND P1, PT, R7, R0, PT ;  /* 0x000000000700720c */ /* 0x000fda0003f24070 */
[----:B------:R-:W-:Y:S02]  /*01f0*/  @!P1 IMAD.IADD R0, R0, 0x1, -R7 ;  /* 0x0000000100009824 */ /* 0x000fe400078e0a07 */
[----:B------:R-:W-:Y:S01]  /*0200*/  @!P1 VIADD R3, R3, 0x1 ;  /* 0x0000000103039836 */ /* 0x000fe20000000000 */
[----:B------:R-:W-:Y:S02]  /*0210*/  ISETP.NE.AND P1, PT, R4, RZ, PT ;  /* 0x000000ff0400720c */ /* 0x000fe40003f25270 */
[----:B------:R-:W-:Y:S02]  /*0220*/  ISETP.GE.U32.AND P0, PT, R0, R7, PT ;  /* 0x000000070000720c */ /* 0x000fe40003f06070 */
[----:B------:R-:W-:-:S04]  /*0230*/  LOP3.LUT R0, R5, R4, RZ, 0x3c, !PT ;  /* 0x0000000405007212 */ /* 0x000fc800078e3cff */
[----:B------:R-:W-:Y:S01]  /*0240*/  ISETP.GE.AND P2, PT, R0, RZ, PT ;  /* 0x000000ff0000720c */ /* 0x000fe20003f46270 */
[----:B------:R-:W-:-:S06]  /*0250*/  VIADD R0, R46, 0xf ;  /* 0x0000000f2e007836 */ /* 0x000fcc0000000000 */
[----:B------:R-:W-:-:S04]  /*0260*/  @P0 VIADD R3, R3, 0x1 ;  /* 0x0000000103030836 */ /* 0x000fc80000000000 */
[----:B------:R-:W-:Y:S01]  /*0270*/  IMAD.MOV.U32 R2, RZ, RZ, R3 ;  /* 0x000000ffff027224 */ /* 0x000fe200078e0003 */
[----:B------:R-:W-:-:S03]  /*0280*/  SHF.R.S32.HI R3, RZ, 0x1f, R0 ;  /* 0x0000001fff037819 */ /* 0x000fc60000011400 */
[----:B------:R-:W-:Y:S01]  /*0290*/  @!P2 IMAD.MOV R2, RZ, RZ, -R2 ;  /* 0x000000ffff02a224 */ /* 0x000fe200078e0a02 */
[----:B------:R-:W-:Y:S02]  /*02a0*/  @!P1 LOP3.LUT R2, RZ, R4, RZ, 0x33, !PT ;  /* 0x00000004ff029212 */ /* 0x000fe400078e33ff */
[----:B------:R-:W-:-:S03]  /*02b0*/  LEA.HI R3, R3, R0, RZ, 0x4 ;  /* 0x0000000003037211 */ /* 0x000fc600078f20ff */
[----:B------:R-:W-:Y:S02]  /*02c0*/  IMAD.SHL.U32 R6, R2, 0x8, RZ ;  /* 0x0000000802067824 */ /* 0x000fe400078e00ff */
[----:B------:R-:W-:-:S03]  /*02d0*/  IMAD.MOV R2, RZ, RZ, -R2 ;  /* 0x000000ffff027224 */ /* 0x000fc600078e0a02 */
[----:B------:R-:W-:Y:S01]  /*02e0*/  LEA.HI.SX32 R3, R3, -R6, 0x1c ;  /* 0x8000000603037211 */ /* 0x000fe200078fe2ff */
[----:B------:R-:W-:-:S03]  /*02f0*/  IMAD R11, R4, R2, R5 ;  /* 0x00000002040b7224 */ /* 0x000fc600078e0205 */
[----:B------:R-:W-:-:S04]  /*0300*/  VIMNMX R8, R3, 0x8, PT ;  /* 0x0000000803087848 */ /* 0x000fc80003fe0100 */
[-C--:B------:R-:W-:Y:S02]  /*0310*/  IABS R7, R8.reuse ;  /* 0x0000000800077213 */ /* 0x080fe40000000000 */
[----:B------:R-:W-:Y:S02]  /*0320*/  IABS R4, R8 ;  /* 0x0000000800047213 */ /* 0x000fe40000000000 */
[----:B------:R-:W0:Y:S08]  /*0330*/  I2F.RP R0, R7 ;  /* 0x0000000700007306 */ /* 0x000e300000209400 */
[----:B0-----:R-:W0:Y:S02]  /*0340*/  MUFU.RCP R0, R0 ;  /* 0x0000000000007308 */ /* 0x001e240000001000 */
[----:B0-----:R-:W-:-:S02]  /*0350*/  VIADD R3, R0, 0xffffffe ;  /* 0x0ffffffe00037836 */ /* 0x001fc40000000000 */
[----:B------:R-:W-:-:S04]  /*0360*/  IMAD.MOV R0, RZ, RZ, -R4 ;  /* 0x000000ffff007224 */ /* 0x000fc800078e0a04 */
[----:B------:R-:W0:Y:S02]  /*0370*/  F2I.FTZ.U32.TRUNC.NTZ R3, R3 ;  /* 0x0000000300037305 */ /* 0x000e24000021f000 */
[----:B0-----:R-:W-:-:S04]  /*0380*/  IMAD.MOV R9, RZ, RZ, -R3 ;  /* 0x000000ffff097224 */ /* 0x001fc800078e0a03 */
[----:B------:R-:W-:Y:S01]  /*0390*/  IMAD.MOV.U32 R2, RZ, RZ, R9 ;  /* 0x000000ffff027224 */ /* 0x000fe200078e0009 */
[----:B------:R-:W-:-:S03]  /*03a0*/  IABS R9, R11 ;  /* 0x0000000b00097213 */ /* 0x000fc60000000000 */
[----:B------:R-:W-:Y:S02]  /*03b0*/  IMAD R5, R2, R7, RZ ;  /* 0x0000000702057224 */ /* 0x000fe400078e02ff */
[----:B------:R-:W-:-:S04]  /*03c0*/  IMAD.MOV.U32 R2, RZ, RZ, RZ ;  /* 0x000000ffff027224 */ /* 0x000fc800078e00ff */
[----:B------:R-:W-:Y:S01]  /*03d0*/  IMAD.HI.U32 R2, R3, R5, R2 ;  /* 0x0000000503027227 */ /* 0x000fe200078e0002 */
[----:B------:R-:W-:-:S04]  /*03e0*/  LOP3.LUT R3, R11, R8, RZ, 0x3c, !PT ;  /* 0x000000080b037212 */ /* 0x000fc800078e3cff */
[----:B------:R-:W-:Y:S01]  /*03f0*/  ISETP.GE.AND P2, PT, R3, RZ, PT ;  /* 0x000000ff0300720c */ /* 0x000fe20003f46270 */
[----:B------:R-:W-:-:S04]  /*0400*/  IMAD.HI.U32 R2, R2, R9, RZ ;  /* 0x0000000902027227 */ /* 0x000fc800078e00ff */
[----:B------:R-:W-:-:S05]  /*0410*/  IMAD R0, R2, R0, R9 ;  /* 0x0000000002007224 */ /* 0x000fca00078e0209 */
[----:B------:R-:W-:-:S13]  /*0420*/  ISETP.GT.U32.AND P1, PT, R7, R0, PT ;  /* 0x000000000700720c */ /* 0x000fda0003f24070 */
[----:B------:R-:W-:Y:S02]  /*0430*/  @!P1 IMAD.IADD R0, R0, 0x1, -R7 ;  /* 0x0000000100009824 */ /* 0x000fe400078e0a07 */
[----:B------:R-:W-:Y:S01]  /*0440*/  @!P1 VIADD R2, R2, 0x1 ;  /* 0x0000000102029836 */ /* 0x000fe20000000000 */
[----:B------:R-:W-:Y:S02]  /*0450*/  ISETP.NE.AND P1, PT, R8, RZ, PT ;  /* 0x000000ff0800720c */ /* 0x000fe40003f25270 */
[----:B------:R-:W-:Y:S02]  /*0460*/  ISETP.GE.U32.AND P0, PT, R0, R7, PT ;  /* 0x000000070000720c */ /* 0x000fe40003f06070 */
[----:B------:R-:W0:Y:S11]  /*0470*/  S2R R0, SR_TID.X ;  /* 0x0000000000007919 */ /* 0x000e360000002100 */
[----:B------:R-:W-:Y:S01]  /*0480*/  @P0 VIADD R2, R2, 0x1 ;  /* 0x0000000102020836 */ /* 0x000fe20000000000 */
[----:B------:R-:W-:-:S03]  /*0490*/  ISETP.GT.AND P0, PT, R184, 0x3f, PT ;  /* 0x0000003fb800780c */ /* 0x000fc60003f04270 */
[----:B------:R-:W-:Y:S01]  /*04a0*/  @!P2 IMAD.MOV R2, RZ, RZ, -R2 ;  /* 0x000000ffff02a224 */ /* 0x000fe200078e0a02 */
[----:B------:R-:W-:-:S05]  /*04b0*/  @!P1 LOP3.LUT R2, RZ, R8, RZ, 0x33, !PT ;  /* 0x00000008ff029212 */ /* 0x000fca00078e33ff */
[----:B------:R-:W-:Y:S02]  /*04c0*/  IMAD.MOV R3, RZ, RZ, -R2 ;  /* 0x000000ffff037224 */ /* 0x000fe400078e0a02 */
[----:B------:R-:W-:Y:S02]  /*04d0*/  IMAD.SHL.U32 R170, R2, 0x80, RZ ;  /* 0x0000008002aa7824 */ /* 0x000fe400078e00ff */
[----:B------:R-:W-:-:S04]  /*04e0*/  IMAD R3, R8, R3, R11 ;  /* 0x0000000308037224 */ /* 0x000fc800078e020b */
[----:B------:R-:W-:Y:S01]  /*04f0*/  IMAD.IADD R3, R6, 0x1, R3 ;  /* 0x0000000106037824 */ /* 0x000fe200078e0203 */
[----:B0-----:R-:W-:Y:S02]  /*0500*/  SHF.R.U32.HI R182, RZ, 0x4, R0 ;  /* 0x00000004ffb67819 */ /* 0x001fe40000011600 */
[----:B------:R-:W-:Y:S02]  /*0510*/  LOP3.LUT R4, R0, 0xf, RZ, 0xc0, !PT ;  /* 0x0000000f00047812 */ /* 0x000fe400078ec0ff */
[----:B------:R-:W-:Y:S02]  /*0520*/  SGXT.U32 R182, R182, 0x3 ;  /* 0x00000003b6b6781a */ /* 0x000fe40000000000 */
[----:B------:R-:W-:Y:S01]  /*0530*/  LEA.HI R183, R0, 0x38, RZ, 0x1c ;  /* 0x0000003800b77811 */ /* 0x000fe200078fe0ff */
[----:B------:R-:W-:Y:S01]  /*0540*/  IMAD R171, R3, 0x10, R4 ;  /* 0x0000001003ab7824 */ /* 0x000fe200078e0204 */
[C---:B------:R-:W-:Y:S02]  /*0550*/  LOP3.LUT R176, R182.reuse, 0x8, RZ, 0xfc, !PT ;  /* 0x00000008b6b07812 */ /* 0x040fe400078efcff */
[----:B------:R-:W-:-:S02]  /*0560*/  LOP3.LUT R175, R182, 0x10, RZ, 0xfc, !PT ;  /* 0x00000010b6af7812 */ /* 0x000fc400078efcff */
[C---:B------:R-:W-:Y:S02]  /*0570*/  LOP3.LUT R174, R182.reuse, 0x18, RZ, 0xfc, !PT ;  /* 0x00000018b6ae7812 */ /* 0x040fe400078efcff */
[C---:B------:R-:W-:Y:S02]  /*0580*/  LOP3.LUT R173, R182.reuse, 0x20, RZ, 0xfc, !PT ;  /* 0x00000020b6ad7812 */ /* 0x040fe400078efcff */
[C---:B------:R-:W-:Y:S02]  /*0590*/  LOP3.LUT R172, R182.reuse, 0x28, RZ, 0xfc, !PT ;  /* 0x00000028b6ac7812 */ /* 0x040fe400078efcff */
[----:B------:R-:W-:Y:S01]  /*05a0*/  LOP3.LUT R181, R182, 0x30, RZ, 0xfc, !PT ;  /* 0x00000030b6b57812 */ /* 0x000fe200078efcff */
[----:B------:R-:W-:Y:S06]  /*05b0*/  @P0 BRA `(.L_x_0) ;  /* 0x00000000001c0947 */ /* 0x000fec0003800000 */
[----:B------:R-:W-:Y:S01]  /*05c0*/  IMAD.SHL.U32 R0, R0, 0x20, RZ ;  /* 0x0000002000007824 */ /* 0x000fe200078e00ff */
[----:B------:R-:W-:Y:S02]  /*05d0*/  CS2R R76, SRZ ;  /* 0x00000000004c7805 */ /* 0x000fe4000001ff00 */
[----:B------:R-:W-:Y:S02]  /*05e0*/  CS2R R4, SRZ ;  /* 0x0000000000047805 */ /* 0x000fe4000001ff00 */
[----:B------:R-:W-:Y:S02]  /*05f0*/  CS2R R78, SRZ ;  /* 0x00000000004e7805 */ /* 0x000fe4000001ff00 */
[----:B------:R-:W-:Y:S02]  /*0600*/  CS2R R2, SRZ ;  /* 0x0000000000027805 */ /* 0x000fe4000001ff00 */
[----:B------:R-:W-:Y:S01]  /*0610*/  LOP3.LUT R0, R0, 0x60, RZ, 0xc0, !PT ;  /* 0x0000006000007812 */ /* 0x000fe200078ec0ff */
[----:B------:R-:W-:Y:S06]  /*0620*/  BRA `(.L_x_1) ;  /* 0x0000006000e07947 */ /* 0x000fec0003800000 */
.L_x_0:
[----:B------:R-:W-:Y:S01]  /*0630*/  IABS R2, R47 ;  /* 0x0000002f00027213 */ /* 0x000fe20000000000 */
[----:B------:R-:W-:Y:S01]  /*0640*/  ULDC UR8, c[0x0][0x234] ;  /* 0x00008d0000087ab9 */ /* 0x000fe20000000800 */
[----:B------:R-:W-:Y:S01]  /*0650*/  SHF.R.U32.HI R3, RZ, 0x6, R0 ;  /* 0x00000006ff037819 */ /* 0x000fe20000011600 */
[----:B------:R-:W-:Y:S01]  /*0660*/  ULDC.64 UR10, c[0x0][0x210] ;  /* 0x00008400000a7ab9 */ /* 0x000fe20000000a00 */
[----:B------:R-:W0:Y:S01]  /*0670*/  I2F.RP R5, R2 ;  /* 0x0000000200057306 */ /* 0x000e220000209400 */
[----:B------:R-:W-:Y:S01]  /*0680*/  IABS R99, R46 ;  /* 0x0000002e00637213 */ /* 0x000fe20000000000 */
[----:B------:R-:W1:Y:S01]  /*0690*/  LDC R177, c[0x0][0x238] ;  /* 0x00008e00ffb17b82 */ /* 0x000e620000000800 */
[----:B------:R-:W-:-:S04]  /*06a0*/  SGXT.U32 R3, R3, 0x1 ;  /* 0x000000010303781a */ /* 0x000fc80000000000 */
[----:B------:R-:W-:-:S04]  /*06b0*/  LOP3.LUT R3, R170, R3, RZ, 0xfc, !PT ;  /* 0x00000003aa037212 */ /* 0x000fc800078efcff */
[C---:B------:R-:W-:Y:S02]  /*06c0*/  LOP3.LUT R4, R3.reuse, 0x7e, RZ, 0xfc, !PT ;  /* 0x0000007e03047812 */ /* 0x040fe400078efcff */
[C---:B------:R-:W-:Y:S01]  /*06d0*/  LOP3.LUT R6, R3.reuse, 0x7c, RZ, 0xfc, !PT ;  /* 0x0000007c03067812 */ /* 0x040fe200078efcff */
[----:B0-----:R-:W0:Y:S01]  /*06e0*/  MUFU.RCP R5, R5 ;  /* 0x0000000500057308 */ /* 0x001e220000001000 */
[----:B------:R-:W-:Y:S02]  /*06f0*/  LOP3.LUT R12, R3, 0x7a, RZ, 0xfc, !PT ;  /* 0x0000007a030c7812 */ /* 0x000fe400078efcff */
[----:B------:R-:W-:Y:S02]  /*0700*/  IABS R11, R6 ;  /* 0x00000006000b7213 */ /* 0x000fe40000000000 */
[----:B------:R-:W-:Y:S02]  /*0710*/  ISETP.GE.AND P4, PT, R4, RZ, PT ;  /* 0x000000ff0400720c */ /* 0x000fe40003f86270 */
[----:B------:R-:W-:-:S02]  /*0720*/  IABS R13, R12 ;  /* 0x0000000c000d7213 */ /* 0x000fc40000000000 */
[----:B------:R-:W-:Y:S02]  /*0730*/  LOP3.LUT R16, R3, 0x76, RZ, 0xfc, !PT ;  /* 0x0000007603107812 */ /* 0x000fe400078efcff */
[----:B------:R-:W-:Y:S01]  /*0740*/  ISETP.GE.AND P2, PT, R6, RZ, PT ;  /* 0x000000ff0600720c */ /* 0x000fe20003f46270 */
[-C--:B-1----:R-:W-:Y:S01]  /*0750*/  IMAD R183, R183, R177.reuse, RZ ;  /* 0x000000b1b7b77224 */ /* 0x082fe200078e02ff */
[C---:B------:R-:W-:Y:S01]  /*0760*/  LOP3.LUT R14, R3.reuse, 0x78, RZ, 0xfc, !PT ;  /* 0x00000078030e7812 */ /* 0x040fe200078efcff */
[-C--:B------:R-:W-:Y:S01]  /*0770*/  IMAD R182, R182, R177.reuse, RZ ;  /* 0x000000b1b6b67224 */ /* 0x080fe200078e02ff */
[----:B------:R-:W-:Y:S01]  /*0780*/  LOP3.LUT R18, R3, 0x74, RZ, 0xfc, !PT ;  /* 0x0000007403127812 */ /* 0x000fe200078efcff */
[-C--:B------:R-:W-:Y:S01]  /*0790*/  IMAD R181, R181, R177.reuse, RZ ;  /* 0x000000b1b5b57224 */ /* 0x080fe200078e02ff */
[----:B------:R-:W-:Y:S01]  /*07a0*/  IABS R15, R14 ;  /* 0x0000000e000f7213 */ /* 0x000fe20000000000 */
[----:B0-----:R-:W-:Y:S01]  /*07b0*/  VIADD R8, R5, 0xffffffe ;  /* 0x0ffffffe05087836 */ /* 0x001fe20000000000 */
[----:B------:R-:W-:Y:S01]  /*07c0*/  IABS R5, R4 ;  /* 0x0000000400057213 */ /* 0x000fe20000000000 */
[-C--:B------:R-:W-:Y:S01]  /*07d0*/  IMAD R172, R172, R177.reuse, RZ ;  /* 0x000000b1acac7224 */ /* 0x080fe200078e02ff */
[C---:B------:R-:W-:Y:S01]  /*07e0*/  LOP3.LUT R19, R3.reuse, 0x72, RZ, 0xfc, !PT ;  /* 0x0000007203137812 */ /* 0x040fe200078efcff */
[----:B------:R0:W1:Y:S01]  /*07f0*/  F2I.FTZ.U32.TRUNC.NTZ R9, R8 ;  /* 0x0000000800097305 */ /* 0x000062000021f000 */
[----:B------:R-:W-:Y:S01]  /*0800*/  LOP3.LUT R20, R3, 0x70, RZ, 0xfc, !PT ;  /* 0x0000007003147812 */ /* 0x000fe200078efcff */
[-C--:B------:R-:W-:Y:S01]  /*0810*/  IMAD R173, R173, R177.reuse, RZ ;  /* 0x000000b1adad7224 */ /* 0x080fe200078e02ff */
[----:B------:R-:W-:Y:S01]  /*0820*/  ISETP.GE.AND P5, PT, R12, RZ, PT ;  /* 0x000000ff0c00720c */ /* 0x000fe20003fa6270 */
[-C--:B------:R-:W-:Y:S01]  /*0830*/  IMAD R174, R174, R177.reuse, RZ ;  /* 0x000000b1aeae7224 */ /* 0x080fe200078e02ff */
[----:B------:R-:W-:Y:S01]  /*0840*/  IABS R17, R20 ;  /* 0x0000001400117213 */ /* 0x000fe20000000000 */
[-C--:B------:R-:W-:Y:S01]  /*0850*/  IMAD R175, R175, R177.reuse, RZ ;  /* 0x000000b1afaf7224 */ /* 0x080fe200078e02ff */
[C---:B------:R-:W-:Y:S01]  /*0860*/  LOP3.LUT R24, R3.reuse, 0x66, RZ, 0xfc, !PT ;  /* 0x0000006603187812 */ /* 0x040fe200078efcff */
[----:B------:R-:W-:Y:S01]  /*0870*/  IMAD R176, R176, R177, RZ ;  /* 0x000000b1b0b07224 */ /* 0x000fe200078e02ff */
[----:B------:R-:W-:Y:S01]  /*0880*/  LOP3.LUT R22, R3, 0x68, RZ, 0xfc, !PT ;  /* 0x0000006803167812 */ /* 0x000fe200078efcff */
[----:B0-----:R-:W-:Y:S01]  /*0890*/  IMAD.MOV.U32 R8, RZ, RZ, RZ ;  /* 0x000000ffff087224 */ /* 0x001fe200078e00ff */
[----:B------:R-:W-:Y:S01]  /*08a0*/  IABS R23, R24 ;  /* 0x0000001800177213 */ /* 0x000fe20000000000 */
[----:B------:R-:W-:Y:S01]  /*08b0*/  IMAD.SHL.U32 R177, R177, 0x40, RZ ;  /* 0x00000040b1b17824 */ /* 0x000fe200078e00ff */
[----:B------:R-:W-:Y:S01]  /*08c0*/  IABS R21, R22 ;  /* 0x0000001600157213 */ /* 0x000fe20000000000 */
[----:B-1----:R-:W-:Y:S01]  /*08d0*/  IMAD.MOV R7, RZ, RZ, -R9 ;  /* 0x000000ffff077224 */ /* 0x002fe200078e0a09 */
[----:B------:R-:W-:-:S02]  /*08e0*/  LOP3.LUT R26, R3, 0x64, RZ, 0xfc, !PT ;  /* 0x00000064031a7812 */ /* 0x000fc400078efcff */
[----:B------:R-:W-:Y:S01]  /*08f0*/  LOP3.LUT R28, R3, 0x5c, RZ, 0xfc, !PT ;  /* 0x0000005c031c7812 */ /* 0x000fe200078efcff */
[----:B------:R-:W-:Y:S01]  /*0900*/  IMAD R7, R7, R2, RZ ;  /* 0x0000000207077224 */ /* 0x000fe200078e02ff */
[C---:B------:R-:W-:Y:S02]  /*0910*/  LOP3.LUT R30, R3.reuse, 0x56, RZ, 0xfc, !PT ;  /* 0x00000056031e7812 */ /* 0x040fe400078efcff */
[----:B------:R-:W-:Y:S01]  /*0920*/  LOP3.LUT R32, R3, 0x52, RZ, 0xfc, !PT ;  /* 0x0000005203207812 */ /* 0x000fe200078efcff */
[----:B------:R-:W-:Y:S01]  /*0930*/  IMAD.HI.U32 R8, R9, R7, R8 ;  /* 0x0000000709087227 */ /* 0x000fe200078e0008 */
[----:B------:R-:W-:Y:S02]  /*0940*/  IABS R29, R30 ;  /* 0x0000001e001d7213 */ /* 0x000fe40000000000 */
[----:B------:R-:W-:Y:S01]  /*0950*/  IABS R31, R32 ;  /* 0x00000020001f7213 */ /* 0x000fe20000000000 */
[----:B------:R-:W-:Y:S01]  /*0960*/  IMAD.MOV.U32 R9, RZ, RZ, R5 ;  /* 0x000000ffff097224 */ /* 0x000fe200078e0005 */
[C---:B------:R-:W-:Y:S01]  /*0970*/  LOP3.LUT R34, R3.reuse, 0x50, RZ, 0xfc, !PT ;  /* 0x0000005003227812 */ /* 0x040fe200078efcff */
[----:B------:R-:W-:Y:S01]  /*0980*/  IMAD.HI.U32 R7, R8, R11, RZ ;  /* 0x0000000b08077227 */ /* 0x000fe200078e00ff */
[----:B------:R-:W-:-:S02]  /*0990*/  LOP3.LUT R36, R3, 0x4e, RZ, 0xfc, !PT ;  /* 0x0000004e03247812 */ /* 0x000fc400078efcff */
[----:B------:R-:W-:Y:S01]  /*09a0*/  IABS R33, R34 ;  /* 0x0000002200217213 */ /* 0x000fe20000000000 */
[----:B------:R-:W-:Y:S01]  /*09b0*/  IMAD.HI.U32 R5, R8, R9, RZ ;  /* 0x0000000908057227 */ /* 0x000fe200078e00ff */
[----:B------:R-:W-:Y:S02]  /*09c0*/  IABS R35, R36 ;  /* 0x0000002400237213 */ /* 0x000fe40000000000 */
[C---:B------:R-:W-:Y:S01]  /*09d0*/  LOP3.LUT R38, R3.reuse, 0x4a, RZ, 0xfc, !PT ;  /* 0x0000004a03267812 */ /* 0x040fe200078efcff */
[----:B------:R-:W-:Y:S01]  /*09e0*/  IMAD.MOV R5, RZ, RZ, -R5 ;  /* 0x000000ffff057224 */ /* 0x000fe200078e0a05 */
[C---:B------:R-:W-:Y:S01]  /*09f0*/  LOP3.LUT R39, R3.reuse, 0x48, RZ, 0xfc, !PT ;  /* 0x0000004803277812 */ /* 0x040fe200078efcff */
[----:B------:R-:W-:Y:S01]  /*0a00*/  IMAD.MOV R10, RZ, RZ, -R7 ;  /* 0x000000ffff0a7224 */ /* 0x000fe200078e0a07 */
[C---:B------:R-:W-:Y:S01]  /*0a10*/  LOP3.LUT R40, R3.reuse, 0x3e, RZ, 0xfc, !PT ;  /* 0x0000003e03287812 */ /* 0x040fe200078efcff */
[----:B------:R-:W-:Y:S01]  /*0a20*/  IMAD R4, R2, R5, R9 ;  /* 0x0000000502047224 */ /* 0x000fe200078e0209 */
[----:B------:R-:W-:Y:S01]  /*0a30*/  IABS R37, R39 ;  /* 0x0000002700257213 */ /* 0x000fe20000000000 */
[----:B------:R-:W-:Y:S01]  /*0a40*/  IMAD.HI.U32 R7, R8, R13, RZ ;  /* 0x0000000d08077227 */ /* 0x000fe200078e00ff */
[----:B------:R-:W-:-:S02]  /*0a50*/  LOP3.LUT R42, R3, 0x3c, RZ, 0xfc, !PT ;  /* 0x0000003c032a7812 */ /* 0x000fc400078efcff */
[C---:B------:R-:W-:Y:S01]  /*0a60*/  ISETP.GT.U32.AND P0, PT, R2.reuse, R4, PT ;  /* 0x000000040200720c */ /* 0x040fe20003f04070 */
[----:B------:R-:W-:Y:S01]  /*0a70*/  IMAD.MOV R7, RZ, RZ, -R7 ;  /* 0x000000ffff077224 */ /* 0x000fe200078e0a07 */
[----:B------:R-:W-:Y:S01]  /*0a80*/  IABS R43, R42 ;  /* 0x0000002a002b7213 */ /* 0x000fe20000000000 */
[C---:B------:R-:W-:Y:S01]  /*0a90*/  IMAD R5, R2.reuse, R10, R11 ;  /* 0x0000000a02057224 */ /* 0x040fe200078e020b */
[----:B------:R-:W-:Y:S01]  /*0aa0*/  IABS R11, R16 ;  /* 0x00000010000b7213 */ /* 0x000fe20000000000 */
[----:B------:R-:W-:Y:S01]  /*0ab0*/  IMAD R7, R2, R7, R13 ;  /* 0x0000000702077224 */ /* 0x000fe200078e020d */
[----:B------:R-:W-:Y:S01]  /*0ac0*/  IABS R13, R18 ;  /* 0x00000012000d7213 */ /* 0x000fe20000000000 */
[----:B------:R-:W-:Y:S01]  /*0ad0*/  IMAD.HI.U32 R9, R8, R15, RZ ;  /* 0x0000000f08097227 */ /* 0x000fe200078e00ff */
[----:B------:R-:W-:Y:S02]  /*0ae0*/  ISETP.GT.U32.AND P1, PT, R2, R5, PT ;  /* 0x000000050200720c */ /* 0x000fe40003f24070 */
[C---:B------:R-:W-:Y:S01]  /*0af0*/  LOP3.LUT R44, R3.reuse, 0x3a, RZ, 0xfc, !PT ;  /* 0x0000003a032c7812 */ /* 0x040fe200078efcff */
[----:B------:R-:W-:Y:S01]  /*0b00*/  IMAD.HI.U32 R6, R8, R11, RZ ;  /* 0x0000000b08067227 */ /* 0x000fe200078e00ff */
[----:B------:R-:W-:-:S02]  /*0b10*/  LOP3.LUT R45, R3, 0x38, RZ, 0xfc, !PT ;  /* 0x00000038032d7812 */ /* 0x000fc400078efcff */
[C---:B------:R-:W-:Y:S01]  /*0b20*/  LOP3.LUT R50, R3.reuse, 0x2e, RZ, 0xfc, !PT ;  /* 0x0000002e03327812 */ /* 0x040fe200078efcff */
[----:B------:R-:W-:Y:S01]  /*0b30*/  @!P0 IMAD.IADD R4, R4, 0x1, -R2 ;  /* 0x0000000104048824 */ /* 0x000fe200078e0a02 */
[C---:B------:R-:W-:Y:S01]  /*0b40*/  ISETP.GT.U32.AND P0, PT, R2.reuse, R7, PT ;  /* 0x000000070200720c */ /* 0x040fe20003f04070 */
[----:B------:R-:W-:Y:S01]  /*0b50*/  IMAD.MOV R6, RZ, RZ, -R6 ;  /* 0x000000ffff067224 */ /* 0x000fe200078e0a06 */
[----:B------:R-:W-:Y:S01]  /*0b60*/  IABS R55, R50 ;  /* 0x0000003200377213 */ /* 0x000fe20000000000 */
[----:B------:R-:W-:Y:S01]  /*0b70*/  IMAD.MOV R9, RZ, RZ, -R9 ;  /* 0x000000ffff097224 */ /* 0x000fe200078e0a09 */
[C---:B------:R-:W-:Y:S01]  /*0b80*/  ISETP.GT.U32.AND P6, PT, R2.reuse, R4, PT ;  /* 0x000000040200720c */ /* 0x040fe20003fc4070 */
[C---:B------:R-:W-:Y:S01]  /*0b90*/  IMAD R11, R2.reuse, R6, R11 ;  /* 0x00000006020b7224 */ /* 0x040fe200078e020b */
[C---:B------:R-:W-:Y:S01]  /*0ba0*/  LOP3.LUT R54, R3.reuse, 0x2a, RZ, 0xfc, !PT ;  /* 0x0000002a03367812 */ /* 0x040fe200078efcff */
[----:B------:R-:W-:Y:S01]  /*0bb0*/  IMAD R9, R2, R9, R15 ;  /* 0x0000000902097224 */ /* 0x000fe200078e020f */
[----:B------:R-:W-:Y:S01]  /*0bc0*/  IABS R15, R19 ;  /* 0x00000013000f7213 */ /* 0x000fe20000000000 */
[----:B------:R-:W-:Y:S01]  /*0bd0*/  IMAD.HI.U32 R6, R8, R13, RZ ;  /* 0x0000000d08067227 */ /* 0x000fe200078e00ff */
[----:B------:R-:W-:-:S02]  /*0be0*/  LOP3.LUT R52, R3, 0x2c, RZ, 0xfc, !PT ;  /* 0x0000002c03347812 */ /* 0x000fc400078efcff */
[C---:B------:R-:W-:Y:S01]  /*0bf0*/  ISETP.GT.U32.AND P3, PT, R2.reuse, R9, PT ;  /* 0x000000090200720c */ /* 0x040fe20003f64070 */
[--C-:B------:R-:W-:Y:S01]  /*0c00*/  @!P0 IMAD.IADD R7, R7, 0x1, -R2.reuse ;  /* 0x0000000107078824 */ /* 0x100fe200078e0a02 */
[----:B------:R-:W-:Y:S01]  /*0c10*/  ISETP.GT.U32.AND P0, PT, R2, R11, PT ;  /* 0x0000000b0200720c */ /* 0x000fe20003f04070 */
[----:B------:R-:W-:Y:S01]  /*0c20*/  IMAD.HI.U32 R10, R8, R15, RZ ;  /* 0x0000000f080a7227 */ /* 0x000fe200078e00ff */
[C---:B------:R-:W-:Y:S02]  /*0c30*/  LOP3.LUT R58, R3.reuse, 0x26, RZ, 0xfc, !PT ;  /* 0x00000026033a7812 */ /* 0x040fe400078efcff */
[----:B------:R-:W-:Y:S01]  /*0c40*/  LOP3.LUT R56, R3, 0x28, RZ, 0xfc, !PT ;  /* 0x0000002803387812 */ /* 0x000fe200078efcff */
[--C-:B------:R-:W-:Y:S01]  /*0c50*/  @!P6 IMAD.IADD R4, R4, 0x1, -R2.reuse ;  /* 0x000000010404e824 */ /* 0x100fe200078e0a02 */
[C---:B------:R-:W-:Y:S01]  /*0c60*/  ISETP.GT.U32.AND P6, PT, R2.reuse, R7, PT ;  /* 0x000000070200720c */ /* 0x040fe20003fc4070 */
[----:B------:R-:W-:Y:S01]  /*0c70*/  @!P1 IMAD.IADD R5, R5, 0x1, -R2 ;  /* 0x0000000105059824 */ /* 0x000fe200078e0a02 */
[----:B------:R-:W-:Y:S01]  /*0c80*/  IABS R59, R58 ;  /* 0x0000003a003b7213 */ /* 0x000fe20000000000 */
[----:B------:R-:W-:Y:S01]  /*0c90*/  IMAD.MOV R6, RZ, RZ, -R6 ;  /* 0x000000ffff067224 */ /* 0x000fe200078e0a06 */
[----:B------:R-:W-:Y:S01]  /*0ca0*/  IABS R57, R56 ;  /* 0x0000003800397213 */ /* 0x000fe20000000000 */
[----:B------:R-:W-:Y:S01]  /*0cb0*/  IMAD.MOV R12, RZ, RZ, -R10 ;  /* 0x000000ffff0c7224 */ /* 0x000fe200078e0a0a */
[C---:B------:R-:W-:Y:S01]  /*0cc0*/  ISETP.GT.U32.AND P1, PT, R2.reuse, R5, PT ;  /* 0x000000050200720c */ /* 0x040fe20003f24070 */
[----:B------:R-:W-:Y:S01]  /*0cd0*/  @!P0 IMAD.IADD R11, R11, 0x1, -R2 ;  /* 0x000000010b0b8824 */ /* 0x000fe200078e0a02 */
[C---:B------:R-:W-:Y:S01]  /*0ce0*/  LOP3.LUT R60, R3.reuse, 0x24, RZ, 0xfc, !PT ;  /* 0x00000024033c7812 */ /* 0x040fe200078efcff */
[----:B------:R-:W-:Y:S01]  /*0cf0*/  @!P4 IMAD.MOV R4, RZ, RZ, -R4 ;  /* 0x000000ffff04c224 */ /* 0x000fe200078e0a04 */
[----:B------:R-:W-:Y:S01]  /*0d00*/  LOP3.LUT R62, R3, 0x22, RZ, 0xfc, !PT ;  /* 0x00000022033e7812 */ /* 0x000fe200078efcff */
[C---:B------:R-:W-:Y:S01]  /*0d10*/  IMAD R10, R2.reuse, R6, R13 ;  /* 0x00000006020a7224 */ /* 0x040fe200078e020d */
[----:B------:R-:W-:Y:S01]  /*0d20*/  ISETP.GT.U32.AND P4, PT, R2, R11, PT ;  /* 0x0000000b0200720c */ /* 0x000fe20003f84070 */
[----:B------:R-:W-:Y:S01]  /*0d30*/  IMAD.HI.U32 R6, R8, R17, RZ ;  /* 0x0000001108067227 */ /* 0x000fe200078e00ff */
[----:B------:R-:W-:-:S02]  /*0d40*/  IABS R61, R60 ;  /* 0x0000003c003d7213 */ /* 0x000fc40000000000 */
[----:B------:R-:W-:Y:S01]  /*0d50*/  IABS R63, R62 ;  /* 0x0000003e003f7213 */ /* 0x000fe20000000000 */
[----:B------:R-:W-:Y:S01]  /*0d60*/  IMAD R13, R2, R12, R15 ;  /* 0x0000000c020d7224 */ /* 0x000fe200078e020f */
[----:B------:R-:W-:Y:S01]  /*0d70*/  LOP3.LUT R70, R3, 0x1e, RZ, 0xfc, !PT ;  /* 0x0000001e03467812 */ /* 0x000fe200078efcff */
[----:B------:R-:W-:Y:S01]  /*0d80*/  @!P3 IMAD.IADD R9, R9, 0x1, -R2 ;  /* 0x000000010909b824 */ /* 0x000fe200078e0a02 */
[----:B------:R-:W-:Y:S01]  /*0d90*/  ISETP.GE.AND P3, PT, R16, RZ, PT ;  /* 0x000000ff1000720c */ /* 0x000fe20003f66270 */
[----:B------:R-:W-:Y:S01]  /*0da0*/  IMAD.MOV R12, RZ, RZ, -R6 ;  /* 0x000000ffff0c7224 */ /* 0x000fe200078e0a06 */
[----:B------:R-:W-:Y:S01]  /*0db0*/  LOP3.LUT R16, R3, 0x6e, RZ, 0xfc, !PT ;  /* 0x0000006e03107812 */ /* 0x000fe200078efcff */
[--C-:B------:R-:W-:Y:S01]  /*0dc0*/  @!P1 IMAD.IADD R5, R5, 0x1, -R2.reuse ;  /* 0x0000000105059824 */ /* 0x100fe200078e0a02 */
[C---:B------:R-:W-:Y:S01]  /*0dd0*/  ISETP.GT.U32.AND P0, PT, R2.reuse, R9, PT ;  /* 0x000000090200720c */ /* 0x040fe20003f04070 */
[----:B------:R-:W-:Y:S01]  /*0de0*/  IMAD R12, R2, R12, R17 ;  /* 0x0000000c020c7224 */ /* 0x000fe200078e0211 */
[----:B------:R-:W-:Y:S01]  /*0df0*/  IABS R15, R16 ;  /* 0x00000010000f7213 */ /* 0x000fe20000000000 */
[--C-:B------:R-:W-:Y:S01]  /*0e00*/  @!P4 IMAD.IADD R11, R11, 0x1, -R2.reuse ;  /* 0x000000010b0bc824 */ /* 0x100fe200078e0a02 */
[----:B------:R-:W-:Y:S01]  /*0e10*/  ISETP.GE.AND P1, PT, R14, RZ, PT ;  /* 0x000000ff0e00720c */ /* 0x000fe20003f26270 */
[----:B------:R-:W-:Y:S01]  /*0e20*/  IMAD.MOV.U32 R6, RZ, RZ, R5 ;  /* 0x000000ffff067224 */ /* 0x000fe200078e0005 */
[C---:B------:R-:W-:Y:S01]  /*0e30*/  ISETP.GT.U32.AND P4, PT, R2.reuse, R12, PT ;  /* 0x0000000c0200720c */ /* 0x040fe20003f84070 */
[----:B------:R-:W-:Y:S01]  /*0e40*/  @!P6 IMAD.IADD R7, R7, 0x1, -R2 ;  /* 0x000000010707e824 */ /* 0x000fe200078e0a02 */
[----:B------:R-:W-:Y:S01]  /*0e50*/  ISETP.GT.U32.AND P6, PT, R2, R10, PT ;  /* 0x0000000a0200720c */ /* 0x000fe20003fc4070 */
[----:B------:R-:W-:Y:S01]  /*0e60*/  @!P2 IMAD.MOV R6, RZ, RZ, -R6 ;  /* 0x000000ffff06a224 */ /* 0x000fe200078e0a06 */
[----:B------:R-:W-:Y:S01]  /*0e70*/  ISETP.GE.AND P2, PT, R18, RZ, PT ;  /* 0x000000ff1200720c */ /* 0x000fe20003f46270 */
[----:B------:R-:W-:Y:S01]  /*0e80*/  IMAD.MOV.U32 R5, RZ, RZ, R7 ;  /* 0x000000ffff057224 */ /* 0x000fe200078e0007 */
[----:B------:R-:W-:Y:S01]  /*0e90*/  LOP3.LUT R18, R3, 0x6c, RZ, 0xfc, !PT ;  /* 0x0000006c03127812 */ /* 0x000fe200078efcff */
[--C-:B------:R-:W-:Y:S01]  /*0ea0*/  @!P0 IMAD.IADD R9, R9, 0x1, -R2.reuse ;  /* 0x0000000109098824 */ /* 0x100fe200078e0a02 */
[----:B------:R-:W-:Y:S01]  /*0eb0*/  ISETP.GE.AND P0, PT, R19, RZ, PT ;  /* 0x000000ff1300720c */ /* 0x000fe20003f06270 */
[----:B------:R-:W-:Y:S01]  /*0ec0*/  @!P5 IMAD.MOV R5, RZ, RZ, -R5 ;  /* 0x000000ffff05d224 */ /* 0x000fe200078e0a05 */
[----:B------:R-:W-:Y:S01]  /*0ed0*/  IABS R17, R18 ;  /* 0x0000001200117213 */ /* 0x000fe20000000000 */
[----:B------:R-:W-:Y:S01]  /*0ee0*/  IMAD.MOV.U32 R7, RZ, RZ, R9 ;  /* 0x000000ffff077224 */ /* 0x000fe200078e0009 */
[----:B------:R-:W-:Y:S01]  /*0ef0*/  ISETP.GT.U32.AND P5, PT, R2, R13, PT ;  /* 0x0000000d0200720c */ /* 0x000fe20003fa4070 */
[----:B------:R-:W-:Y:S01]  /*0f00*/  @!P4 IMAD.IADD R12, R12, 0x1, -R2 ;  /* 0x000000010c0cc824 */ /* 0x000fe200078e0a02 */
[----:B------:R-:W-:Y:S01]  /*0f10*/  IABS R67, R70 ;  /* 0x0000004600437213 */ /* 0x000fe20000000000 */
[----:B------:R-:W-:Y:S01]  /*0f20*/  IMAD.HI.U32 R9, R8, R15, RZ ;  /* 0x0000000f08097227 */ /* 0x000fe200078e00ff */
[----:B------:R-:W-:-:S02]  /*0f30*/  LOP3.LUT R68, R3, 0x20, RZ, 0xfc, !PT ;  /* 0x0000002003447812 */ /* 0x000fc400078efcff */
[----:B------:R-:W-:Y:S01]  /*0f40*/  ISETP.GT.U32.AND P4, PT, R2, R12, PT ;  /* 0x0000000c0200720c */ /* 0x000fe20003f84070 */
[----:B------:R-:W-:Y:S01]  /*0f50*/  IMAD.MOV R14, RZ, RZ, -R9 ;  /* 0x000000ffff0e7224 */ /* 0x000fe200078e0a09 */
[C---:B------:R-:W-:Y:S01]  /*0f60*/  LOP3.LUT R72, R3.reuse, 0x1c, RZ, 0xfc, !PT ;  /* 0x0000001c03487812 */ /* 0x040fe200078efcff */
[----:B------:R-:W-:Y:S01]  /*0f70*/  IMAD.HI.U32 R9, R8, R17, RZ ;  /* 0x0000001108097227 */ /* 0x000fe200078e00ff */
[C---:B------:R-:W-:Y:S02]  /*0f80*/  LOP3.LUT R76, R3.reuse, 0x18, RZ, 0xfc, !PT ;  /* 0x00000018034c7812 */ /* 0x040fe400078efcff */
[----:B------:R-:W-:Y:S01]  /*0f90*/  IABS R65, R68 ;  /* 0x0000004400417213 */ /* 0x000fe20000000000 */
[----:B------:R-:W-:Y:S01]  /*0fa0*/  IMAD.MOV R9, RZ, RZ, -R9 ;  /* 0x000000ffff097224 */ /* 0x000fe200078e0a09 */
[----:B------:R-:W-:Y:S01]  /*0fb0*/  IABS R69, R72 ;  /* 0x0000004800457213 */ /* 0x000fe20000000000 */
[----:B------:R-:W-:Y:S01]  /*0fc0*/  IMAD R15, R2, R14, R15 ;  /* 0x0000000e020f7224 */ /* 0x000fe200078e020f */
[----:B------:R-:W-:Y:S01]  /*0fd0*/  IABS R73, R76 ;  /* 0x0000004c00497213 */ /* 0x000fe20000000000 */
[--C-:B------:R-:W-:Y:S01]  /*0fe0*/  @!P6 IMAD.IADD R10, R10, 0x1, -R2.reuse ;  /* 0x000000010a0ae824 */ /* 0x100fe200078e0a02 */
[----:B------:R-:W-:Y:S01]  /*0ff0*/  ISETP.GE.AND P6, PT, R20, RZ, PT ;  /* 0x000000ff1400720c */ /* 0x000fe20003fc6270 */
[C---:B------:R-:W-:Y:S01]  /*1000*/  IMAD R14, R2.reuse, R9, R17 ;  /* 0x00000009020e7224 */ /* 0x040fe200078e0211 */
[----:B------:R-:W-:Y:S01]  /*1010*/  LOP3.LUT R20, R3, 0x6a, RZ, 0xfc, !PT ;  /* 0x0000006a03147812 */ /* 0x000fe200078efcff */
[----:B------:R-:W-:Y:S01]  /*1020*/  @!P1 IMAD.MOV R7, RZ, RZ, -R7 ;  /* 0x000000ffff079224 */ /* 0x000fe200078e0a07 */
[----:B------:R-:W-:Y:S01]  /*1030*/  ISETP.GT.U32.AND P1, PT, R2, R10, PT ;  /* 0x0000000a0200720c */ /* 0x000fe20003f24070 */
[--C-:B------:R-:W-:Y:S01]  /*1040*/  @!P4 IMAD.IADD R12, R12, 0x1, -R2.reuse ;  /* 0x000000010c0cc824 */ /* 0x100fe200078e0a02 */
[----:B------:R-:W-:Y:S01]  /*1050*/  ISETP.GT.U32.AND P4, PT, R2, R14, PT ;  /* 0x0000000e0200720c */ /* 0x000fe20003f84070 */
[----:B------:R-:W-:Y:S01]  /*1060*/  @!P5 IMAD.IADD R13, R13, 0x1, -R2 ;  /* 0x000000010d0dd824 */ /* 0x000fe200078e0a02 */
[----:B------:R-:W-:-:S02]  /*1070*/  IABS R19, R20 ;  /* 0x0000001400137213 */ /* 0x000fc40000000000 */
[C---:B------:R-:W-:Y:S02]  /*1080*/  LOP3.LUT R78, R3.reuse, 0x16, RZ, 0xfc, !PT ;  /* 0x00000016034e7812 */ /* 0x040fe400078efcff */
[----:B------:R-:W-:Y:S01]  /*1090*/  ISETP.GT.U32.AND P5, PT, R2, R13, PT ;  /* 0x0000000d0200720c */ /* 0x000fe20003fa4070 */
[----:B------:R-:W-:Y:S01]  /*10a0*/  IMAD.HI.U32 R9, R8, R19, RZ ;  /* 0x0000001308097227 */ /* 0x000fe200078e00ff */
[----:B------:R-:W-:Y:S02]  /*10b0*/  IABS R75, R78 ;  /* 0x0000004e004b7213 */ /* 0x000fe40000000000 */
[C---:B------:R-:W-:Y:S01]  /*10c0*/  LOP3.LUT R74, R3.reuse, 0x1a, RZ, 0xfc, !PT ;  /* 0x0000001a034a7812 */ /* 0x040fe200078efcff */
[--C-:B------:R-:W-:Y:S01]  /*10d0*/  @!P1 IMAD.IADD R10, R10, 0x1, -R2.reuse ;  /* 0x000000010a0a9824 */ /* 0x100fe200078e0a02 */
[----:B------:R-:W-:Y:S01]  /*10e0*/  ISETP.GT.U32.AND P1, PT, R2, R15, PT ;  /* 0x0000000f0200720c */ /* 0x000fe20003f24070 */
[----:B------:R-:W-:Y:S01]  /*10f0*/  IMAD.MOV R9, RZ, RZ, -R9 ;  /* 0x000000ffff097224 */ /* 0x000fe200078e0a09 */
[----:B------:R-:W-:Y:S01]  /*1100*/  IABS R71, R74 ;  /* 0x0000004a00477213 */ /* 0x000fe20000000000 */
[----:B------:R-:W-:Y:S01]  /*1110*/  @!P4 IMAD.IADD R14, R14, 0x1, -R2 ;  /* 0x000000010e0ec824 */ /* 0x000fe200078e0a02 */
[C---:B------:R-:W-:Y:S01]  /*1120*/  LOP3.LUT R82, R3.reuse, 0x8, RZ, 0xfc, !PT ;  /* 0x0000000803527812 */ /* 0x040fe200078efcff */
[C---:B------:R-:W-:Y:S01]  /*1130*/  IMAD R17, R2.reuse, R9, R19 ;  /* 0x0000000902117224 */ /* 0x040fe200078e0213 */
[----:B------:R-:W-:Y:S01]  /*1140*/  LOP3.LUT R80, R3, 0xa, RZ, 0xfc, !PT ;  /* 0x0000000a03507812 */ /* 0x000fe200078efcff */
[----:B------:R-:W-:Y:S01]  /*1150*/  @!P2 IMAD.MOV R10, RZ, RZ, -R10 ;  /* 0x000000ffff0aa224 */ /* 0x000fe200078e0a0a */
[C---:B------:R-:W-:Y:S01]  /*1160*/  ISETP.GT.U32.AND P2, PT, R2.reuse, R14, PT ;  /* 0x0000000e0200720c */ /* 0x040fe20003f44070 */
[----:B------:R-:W-:Y:S01]  /*1170*/  IMAD.MOV.U32 R9, RZ, RZ, R11 ;  /* 0x000000ffff097224 */ /* 0x000fe200078e000b */
[----:B------:R-:W-:Y:S01]  /*1180*/  ISETP.GT.U32.AND P4, PT, R2, R17, PT ;  /* 0x000000110200720c */ /* 0x000fe20003f84070 */
[----:B------:R-:W-:Y:S01]  /*1190*/  IMAD.HI.U32 R11, R8, R23, RZ ;  /* 0x00000017080b7227 */ /* 0x000fe200078e00ff */
[----:B------:R-:W-:-:S02]  /*11a0*/  IABS R89, R82 ;  /* 0x0000005200597213 */ /* 0x000fc40000000000 */
[----:B------:R-:W-:Y:S01]  /*11b0*/  IABS R87, R80 ;  /* 0x0000005000577213 */ /* 0x000fe20000000000 */
[----:B------:R-:W-:Y:S01]  /*11c0*/  IMAD.MOV R19, RZ, RZ, -R11 ;  /* 0x000000ffff137224 */ /* 0x000fe200078e0a0b */
[----:B------:R-:W-:Y:S01]  /*11d0*/  LOP3.LUT R84, R3, 0x2, RZ, 0xfc, !PT ;  /* 0x0000000203547812 */ /* 0x000fe200078efcff */
[--C-:B------:R-:W-:Y:S01]  /*11e0*/  @!P5 IMAD.IADD R13, R13, 0x1, -R2.reuse ;  /* 0x000000010d0dd824 */ /* 0x100fe200078e0a02 */
[----:B------:R-:W-:Y:S01]  /*11f0*/  ISETP.GE.AND P5, PT, R16, RZ, PT ;  /* 0x000000ff1000720c */ /* 0x000fe20003fa6270 */
[----:B------:R-:W-:Y:S01]  /*1200*/  IMAD.HI.U32 R16, R8, R21, RZ ;  /* 0x0000001508107227 */ /* 0x000fe200078e00ff */
[----:B------:R-:W-:Y:S02]  /*1210*/  IABS R95, R84 ;  /* 0x00000054005f7213 */ /* 0x000fe40000000000 */
[----:B------:R-:W-:Y:S01]  /*1220*/  IABS R97, R3 ;  /* 0x0000000300617213 */ /* 0x000fe20000000000 */
[----:B------:R-:W-:Y:S02]  /*1230*/  IMAD R19, R2, R19, R23 ;  /* 0x0000001302137224 */ /* 0x000fe400078e0217 */
[----:B------:R-:W-:Y:S01]  /*1240*/  @!P1 IMAD.IADD R15, R15, 0x1, -R2 ;  /* 0x000000010f0f9824 */ /* 0x000fe200078e0a02 */
[----:B------:R-:W-:Y:S01]  /*1250*/  ISETP.GE.AND P1, PT, R18, RZ, PT ;  /* 0x000000ff1200720c */ /* 0x000fe20003f26270 */
[----:B------:R-:W-:-:S02]  /*1260*/  IMAD.MOV R16, RZ, RZ, -R16 ;  /* 0x000000ffff107224 */ /* 0x000fc400078e0a10 */
[----:B------:R-:W-:Y:S01]  /*1270*/  @!P2 IMAD.IADD R14, R14, 0x1, -R2 ;  /* 0x000000010e0ea824 */ /* 0x000fe200078e0a02 */
[C---:B------:R-:W-:Y:S01]  /*1280*/  ISETP.GT.U32.AND P2, PT, R2.reuse, R19, PT ;  /* 0x000000130200720c */ /* 0x040fe20003f44070 */
[----:B------:R-:W-:Y:S01]  /*1290*/  @!P3 IMAD.MOV R9, RZ, RZ, -R9 ;  /* 0x000000ffff09b224 */ /* 0x000fe200078e0a09 */
[C---:B------:R-:W-:Y:S01]  /*12a0*/  ISETP.GT.U32.AND P3, PT, R2.reuse, R15, PT ;  /* 0x0000000f0200720c */ /* 0x040fe20003f64070 */
[C---:B------:R-:W-:Y:S01]  /*12b0*/  IMAD R16, R2.reuse, R16, R21 ;  /* 0x0000001002107224 */ /* 0x040fe200078e0215 */
[----:B------:R-:W-:Y:S01]  /*12c0*/  IABS R21, R26 ;  /* 0x0000001a00157213 */ /* 0x000fe20000000000 */
[----:B------:R-:W-:Y:S02]  /*12d0*/  IMAD.MOV.U32 R11, RZ, RZ, R13 ;  /* 0x000000ffff0b7224 */ /* 0x000fe400078e000d */
[----:B------:R-:W-:Y:S01]  /*12e0*/  @!P6 IMAD.MOV R12, RZ, RZ, -R12 ;  /* 0x000000ffff0ce224 */ /* 0x000fe200078e0a0c */
[----:B------:R-:W-:Y:S01]  /*12f0*/  ISETP.GT.U32.AND P6, PT, R2, R16, PT ;  /* 0x000000100200720c */ /* 0x000fe20003fc4070 */
[----:B------:R-:W-:Y:S01]  /*1300*/  @!P0 IMAD.MOV R11, RZ, RZ, -R11 ;  /* 0x000000ffff0b8224 */ /* 0x000fe200078e0a0b */
[----:B------:R-:W-:Y:S01]  /*1310*/  ISETP.GE.AND P0, PT, R20, RZ, PT ;  /* 0x000000ff1400720c */ /* 0x000fe20003f06270 */
[----:B------:R-:W-:Y:S01]  /*1320*/  IMAD.HI.U32 R18, R8, R21, RZ ;  /* 0x0000001508127227 */ /* 0x000fe200078e00ff */
[----:B------:R-:W-:-:S03]  /*1330*/  LOP3.LUT R20, R3, 0x62, RZ, 0xfc, !PT ;  /* 0x0000006203147812 */ /* 0x000fc600078efcff */
[--C-:B------:R-:W-:Y:S01]  /*1340*/  @!P2 IMAD.IADD R19, R19, 0x1, -R2.reuse ;  /* 0x000000011313a824 */ /* 0x100fe200078e0a02 */
[----:B------:R-:W-:Y:S01]  /*1350*/  IABS R23, R20 ;  /* 0x0000001400177213 */ /* 0x000fe20000000000 */
[----:B------:R-:W-:Y:S01]  /*1360*/  @!P3 IMAD.IADD R15, R15, 0x1, -R2 ;  /* 0x000000010f0fb824 */ /* 0x000fe200078e0a02 */
[----:B------:R-:W-:Y:S01]  /*1370*/  ISETP.GE.AND P3, PT, R22, RZ, PT ;  /* 0x000000ff1600720c */ /* 0x000fe20003f66270 */
[----:B------:R-:W-:Y:S01]  /*1380*/  IMAD.MOV R18, RZ, RZ, -R18 ;  /* 0x000000ffff127224 */ /* 0x000fe200078e0a12 */
[----:B------:R-:W-:Y:S01]  /*1390*/  ISETP.GT.U32.AND P2, PT, R2, R19, PT ;  /* 0x000000130200720c */ /* 0x000fe20003f44070 */
[----:B------:R-:W-:Y:S01]  /*13a0*/  IMAD.MOV.U32 R13, RZ, RZ, R15 ;  /* 0x000000ffff0d7224 */ /* 0x000fe200078e000f */
[----:B------:R-:W-:Y:S01]  /*13b0*/  IABS R22, R28 ;  /* 0x0000001c00167213 */ /* 0x000fe20000000000 */
[----:B------:R-:W-:-:S04]  /*13c0*/  IMAD.HI.U32 R15, R8, R23, RZ ;  /* 0x00000017080f7227 */ /* 0x000fc800078e00ff */
[--C-:B------:R-:W-:Y:S02]  /*13d0*/  @!P6 IMAD.IADD R16, R16, 0x1, -R2.reuse ;  /* 0x000000011010e824 */ /* 0x100fe400078e0a02 */
[----:B------:R-:W-:Y:S02]  /*13e0*/  IMAD.MOV R15, RZ, RZ, -R15 ;  /* 0x000000ffff0f7224 */ /* 0x000fe400078e0a0f */
[C---:B------:R-:W-:Y:S01]  /*13f0*/  IMAD R18, R2.reuse, R18, R21 ;  /* 0x0000001202127224 */ /* 0x040fe200078e0215 */
[C---:B------:R-:W-:Y:S01]  /*1400*/  ISETP.GT.U32.AND P6, PT, R2.reuse, R16, PT ;  /* 0x000000100200720c */ /* 0x040fe20003fc4070 */
[----:B------:R-:W-:Y:S02]  /*1410*/  IMAD R21, R2, R15, R23 ;  /* 0x0000000f02157224 */ /* 0x000fe400078e0217 */
[--C-:B------:R-:W-:Y:S01]  /*1420*/  @!P4 IMAD.IADD R17, R17, 0x1, -R2.reuse ;  /* 0x000000011111c824 */ /* 0x100fe200078e0a02 */
[----:B------:R-:W-:Y:S01]  /*1430*/  ISETP.GE.AND P4, PT, R24, RZ, PT ;  /* 0x000000ff1800720c */ /* 0x000fe20003f86270 */
[----:B------:R-:W-:Y:S01]  /*1440*/  @!P2 IMAD.IADD R19, R19, 0x1, -R2 ;  /* 0x000000011313a824 */ /* 0x000fe200078e0a02 */
[----:B------:R-:W-:Y:S01]  /*1450*/  LOP3.LUT R24, R3, 0x60, RZ, 0xfc, !PT ;  /* 0x0000006003187812 */ /* 0x000fe200078efcff */
[----:B------:R-:W-:Y:S01]  /*1460*/  @!P5 IMAD.MOV R13, RZ, RZ, -R13 ;  /* 0x000000ffff0dd224 */ /* 0x000fe200078e0a0d */
[C---:B------:R-:W-:Y:S01]  /*1470*/  ISETP.GT.U32.AND P2, PT, R2.reuse, R21, PT ;  /* 0x000000150200720c */ /* 0x040fe20003f44070 */
[----:B------:R-:W-:Y:S01]  /*1480*/  @!P1 IMAD.MOV R14, RZ, RZ, -R14 ;  /* 0x000000ffff0e9224 */ /* 0x000fe200078e0a0e */
[----:B------:R-:W-:Y:S01]  /*1490*/  ISETP.GT.U32.AND P5, PT, R2, R17, PT ;  /* 0x000000110200720c */ /* 0x000fe20003fa4070 */
[----:B------:R-:W-:Y:S01]  /*14a0*/  IMAD.HI.U32 R64, R8, R89, RZ ;  /* 0x0000005908407227 */ /* 0x000fe200078e00ff */
[----:B------:R-:W-:-:S02]  /*14b0*/  IABS R25, R24 ;  /* 0x0000001800197213 */ /* 0x000fc40000000000 */
[----:B------:R-:W-:Y:S01]  /*14c0*/  ISETP.GE.AND P1, PT, R26, RZ, PT ;  /* 0x000000ff1a00720c */ /* 0x000fe20003f26270 */
[----:B------:R-:W-:Y:S01]  /*14d0*/  @!P6 IMAD.IADD R16, R16, 0x1, -R2 ;  /* 0x000000011010e824 */ /* 0x000fe200078e0a02 */
[----:B------:R-:W-:Y:S01]  /*14e0*/  ISETP.GE.AND P6, PT, R20, RZ, PT ;  /* 0x000000ff1400720c */ /* 0x000fe20003fc6270 */
[----:B------:R-:W-:Y:S01]  /*14f0*/  IMAD.HI.U32 R20, R8, R25, RZ ;  /* 0x0000001908147227 */ /* 0x000fe200078e00ff */
[----:B------:R-:W-:-:S03]  /*1500*/  LOP3.LUT R26, R3, 0x5e, RZ, 0xfc, !PT ;  /* 0x0000005e031a7812 */ /* 0x000fc600078efcff */
[----:B------:R-:W-:Y:S01]  /*1510*/  IMAD.MOV R20, RZ, RZ, -R20 ;  /* 0x000000ffff147224 */ /* 0x000fe200078e0a14 */
[----:B------:R-:W-:Y:S01]  /*1520*/  IABS R27, R26 ;  /* 0x0000001a001b7213 */ /* 0x000fe20000000000 */
[--C-:B------:R-:W-:Y:S02]  /*1530*/  @!P2 IMAD.IADD R21, R21, 0x1, -R2.reuse ;  /* 0x000000011515a824 */ /* 0x100fe400078e0a02 */
[----:B------:R-:W-:Y:S01]  /*1540*/  @!P5 IMAD.IADD R17, R17, 0x1, -R2 ;  /* 0x000000011111d824 */ /* 0x000fe200078e0a02 */
[C---:B------:R-:W-:Y:S01]  /*1550*/  ISETP.GT.U32.AND P5, PT, R2.reuse, R18, PT ;  /* 0x000000120200720c */ /* 0x040fe20003fa4070 */
[C---:B------:R-:W-:Y:S01]  /*1560*/  IMAD R20, R2.reuse, R20, R25 ;  /* 0x0000001402147224 */ /* 0x040fe200078e0219 */
[----:B------:R-:W-:Y:S01]  /*1570*/  ISETP.GT.U32.AND P2, PT, R2, R21, PT ;  /* 0x000000150200720c */ /* 0x000fe20003f44070 */
[----:B------:R-:W-:Y:S02]  /*1580*/  IMAD.MOV.U32 R25, RZ, RZ, R22 ;  /* 0x000000ffff197224 */ /* 0x000fe400078e0016 */
[----:B------:R-:W-:-:S04]  /*1590*/  IMAD.HI.U32 R22, R8, R27, RZ ;  /* 0x0000001b08167227 */ /* 0x000fc800078e00ff */
[----:B------:R-:W-:-:S04]  /*15a0*/  IMAD.HI.U32 R23, R8, R25, RZ ;  /* 0x0000001908177227 */ /* 0x000fc800078e00ff */
[----:B------:R-:W-:Y:S02]  /*15b0*/  IMAD.MOV R22, RZ, RZ, -R22 ;  /* 0x000000ffff167224 */ /* 0x000fe400078e0a16 */
[----:B------:R-:W-:Y:S02]  /*15c0*/  IMAD.MOV.U32 R15, RZ, RZ, R17 ;  /* 0x000000ffff0f7224 */ /* 0x000fe400078e0011 */
[----:B------:R-:W-:Y:S02]  /*15d0*/  IMAD.MOV.U32 R17, RZ, RZ, R19 ;  /* 0x000000ffff117224 */ /* 0x000fe400078e0013 */
[----:B------:R-:W-:Y:S02]  /*15e0*/  IMAD.MOV R19, RZ, RZ, -R23 ;  /* 0x000000ffff137224 */ /* 0x000fe400078e0a17 */
[----:B------:R-:W-:Y:S02]  /*15f0*/  IMAD R23, R2, R22, R27 ;  /* 0x0000001602177224 */ /* 0x000fe400078e021b */
[--C-:B------:R-:W-:Y:S01]  /*1600*/  @!P5 IMAD.IADD R18, R18, 0x1, -R2.reuse ;  /* 0x000000011212d824 */ /* 0x100fe200078e0a02 */
[----:B------:R-:W-:Y:S01]  /*1610*/  ISETP.GE.AND P5, PT, R24, RZ, PT ;  /* 0x000000ff1800720c */ /* 0x000fe20003fa6270 */
[----:B------:R-:W-:Y:S01]  /*1620*/  @!P2 IMAD.IADD R21, R21, 0x1, -R2 ;  /* 0x000000011515a824 */ /* 0x000fe200078e0a02 */
[C---:B------:R-:W-:Y:S01]  /*1630*/  ISETP.GT.U32.AND P2, PT, R2.reuse, R23, PT ;  /* 0x000000170200720c */ /* 0x040fe20003f44070 */
[----:B------:R-:W-:Y:S01]  /*1640*/  @!P0 IMAD.MOV R15, RZ, RZ, -R15 ;  /* 0x000000ffff0f8224 */ /* 0x000fe200078e0a0f */
[C---:B------:R-:W-:Y:S01]  /*1650*/  ISETP.GT.U32.AND P0, PT, R2.reuse, R18, PT ;  /* 0x000000120200720c */ /* 0x040fe20003f04070 */
[----:B------:R-:W-:Y:S01]  /*1660*/  IMAD R22, R2, R19, R25 ;  /* 0x0000001302167224 */ /* 0x000fe200078e0219 */
[----:B------:R-:W-:Y:S01]  /*1670*/  LOP3.LUT R24, R3, 0x5a, RZ, 0xfc, !PT ;  /* 0x0000005a03187812 */ /* 0x000fe200078efcff */
[----:B------:R-:W-:-:S02]  /*1680*/  IMAD.MOV.U32 R19, RZ, RZ, R21 ;  /* 0x000000ffff137224 */ /* 0x000fc400078e0015 */
[----:B------:R-:W-:Y:S01]  /*1690*/  @!P4 IMAD.MOV R17, RZ, RZ, -R17 ;  /* 0x000000ffff11c224 */ /* 0x000fe200078e0a11 */
[----:B------:R-:W-:Y:S01]  /*16a0*/  IABS R25, R24 ;  /* 0x0000001800197213 */ /* 0x000fe20000000000 */
[----:B------:R-:W-:Y:S01]  /*16b0*/  @!P3 IMAD.MOV R16, RZ, RZ, -R16 ;  /* 0x000000ffff10b224 */ /* 0x000fe200078e0a10 */
[----:B------:R-:W-:Y:S01]  /*16c0*/  ISETP.GE.AND P4, PT, R26, RZ, PT ;  /* 0x000000ff1a00720c */ /* 0x000fe20003f86270 */
[----:B------:R-:W-:Y:S01]  /*16d0*/  @!P6 IMAD.MOV R19, RZ, RZ, -R19 ;  /* 0x000000ffff13e224 */ /* 0x000fe200078e0a13 */
[----:B------:R-:W-:Y:S01]  /*16e0*/  ISETP.GT.U32.AND P3, PT, R2, R20, PT ;  /* 0x000000140200720c */ /* 0x000fe20003f64070 */
[--C-:B------:R-:W-:Y:S01]  /*16f0*/  @!P2 IMAD.IADD R23, R23, 0x1, -R2.reuse ;  /* 0x000000011717a824 */ /* 0x100fe200078e0a02 */
[----:B------:R-:W-:Y:S01]  /*1700*/  ISETP.GE.AND P6, PT, R24, RZ, PT ;  /* 0x000000ff1800720c */ /* 0x000fe20003fc6270 */
[----:B------:R-:W-:Y:S01]  /*1710*/  @!P0 IMAD.IADD R18, R18, 0x1, -R2 ;  /* 0x0000000112128824 */ /* 0x000fe200078e0a02 */
[----:B------:R-:W-:Y:S01]  /*1720*/  ISETP.GE.AND P0, PT, R28, RZ, PT ;  /* 0x000000ff1c00720c */ /* 0x000fe20003f06270 */
[----:B------:R-:W-:Y:S01]  /*1730*/  IMAD.HI.U32 R21, R8, R25, RZ ;  /* 0x0000001908157227 */ /* 0x000fe200078e00ff */
[----:B------:R-:W-:-:S02]  /*1740*/  ISETP.GT.U32.AND P2, PT, R2, R23, PT ;  /* 0x000000170200720c */ /* 0x000fc40003f44070 */
[----:B------:R-:W-:Y:S01]  /*1750*/  LOP3.LUT R28, R3, 0x58, RZ, 0xfc, !PT ;  /* 0x00000058031c7812 */ /* 0x000fe200078efcff */
[----:B------:R-:W-:Y:S01]  /*1760*/  @!P1 IMAD.MOV R18, RZ, RZ, -R18 ;  /* 0x000000ffff129224 */ /* 0x000fe200078e0a12 */
[----:B------:R-:W-:Y:S01]  /*1770*/  ISETP.GT.U32.AND P1, PT, R2, R22, PT ;  /* 0x000000160200720c */ /* 0x000fe20003f24070 */
[----:B------:R-:W-:Y:S01]  /*1780*/  IMAD.MOV R26, RZ, RZ, -R21 ;  /* 0x000000ffff1a7224 */ /* 0x000fe200078e0a15 */
[----:B------:R-:W-:Y:S01]  /*1790*/  IABS R27, R28 ;  /* 0x0000001c001b7213 */ /* 0x000fe20000000000 */
[----:B------:R-:W-:-:S04]  /*17a0*/  IMAD.HI.U32 R24, R8, R29, RZ ;  /* 0x0000001d08187227 */ /* 0x000fc800078e00ff */
[----:B------:R-:W-:Y:S02]  /*17b0*/  IMAD R25, R2, R26, R25 ;  /* 0x0000001a02197224 */ /* 0x000fe400078e0219 */
[----:B------:R-:W-:-:S04]  /*17c0*/  IMAD.HI.U32 R21, R8, R27, RZ ;  /* 0x0000001b08157227 */ /* 0x000fc800078e00ff */
[--C-:B------:R-:W-:Y:S01]  /*17d0*/  @!P2 IMAD.IADD R23, R23, 0x1, -R2.reuse ;  /* 0x000000011717a824 */ /* 0x100fe200078e0a02 */
[----:B------:R-:W-:Y:S01]  /*17e0*/  ISETP.GT.U32.AND P2, PT, R2, R25, PT ;  /* 0x000000190200720c */ /* 0x000fe20003f44070 */
[--C-:B------:R-:W-:Y:S02]  /*17f0*/  @!P1 IMAD.IADD R22, R22, 0x1, -R2.reuse ;  /* 0x0000000116169824 */ /* 0x100fe400078e0a02 */
[----:B------:R-:W-:Y:S02]  /*1800*/  IMAD.MOV R21, RZ, RZ, -R21 ;  /* 0x000000ffff157224 */ /* 0x000fe400078e0a15 */
[----:B------:R-:W-:Y:S01]  /*1810*/  @!P3 IMAD.IADD R20, R20, 0x1, -R2 ;  /* 0x000000011414b824 */ /* 0x000fe200078e0a02 */
[C---:B------:R-:W-:Y:S01]  /*1820*/  ISETP.GT.U32.AND P1, PT, R2.reuse, R22, PT ;  /* 0x000000160200720c */ /* 0x040fe20003f24070 */
[----:B------:R-:W-:Y:S02]  /*1830*/  IMAD.MOV R26, RZ, RZ, -R24 ;  /* 0x000000ffff1a7224 */ /* 0x000fe400078e0a18 */
[C---:B------:R-:W-:Y:S01]  /*1840*/  IMAD R24, R2.reuse, R21, R27 ;  /* 0x0000001502187224 */ /* 0x040fe200078e021b */
[----:B------:R-:W-:Y:S01]  /*1850*/  ISETP.GT.U32.AND P3, PT, R2, R20, PT ;  /* 0x000000140200720c */ /* 0x000fe20003f64070 */
[----:B------:R-:W-:Y:S01]  /*1860*/  IMAD.MOV.U32 R21, RZ, RZ, R23 ;  /* 0x000000ffff157224 */ /* 0x000fe200078e0017 */
[----:B------:R-:W-:Y:S01]  /*1870*/  LOP3.LUT R23, R3, 0x54, RZ, 0xfc, !PT ;  /* 0x0000005403177812 */ /* 0x000fe200078efcff */
[----:B------:R-:W-:-:S02]  /*1880*/  @!P2 IMAD.IADD R25, R25, 0x1, -R2 ;  /* 0x000000011919a824 */ /* 0x000fc400078e0a02 */
[----:B------:R-:W-:Y:S01]  /*1890*/  @!P4 IMAD.MOV R21, RZ, RZ, -R21 ;  /* 0x000000ffff15c224 */ /* 0x000fe200078e0a15 */
[C---:B------:R-:W-:Y:S01]  /*18a0*/  ISETP.GT.U32.AND P4, PT, R2.reuse, R24, PT ;  /* 0x000000180200720c */ /* 0x040fe20003f84070 */
[C---:B------:R-:W-:Y:S01]  /*18b0*/  IMAD R27, R2.reuse, R26, R29 ;  /* 0x0000001a021b7224 */ /* 0x040fe200078e021d */
[----:B------:R-:W-:Y:S01]  /*18c0*/  ISETP.GT.U32.AND P2, PT, R2, R25, PT ;  /* 0x000000190200720c */ /* 0x000fe20003f44070 */
[----:B------:R-:W-:Y:S01]  /*18d0*/  @!P1 IMAD.IADD R22, R22, 0x1, -R2 ;  /* 0x0000000116169824 */ /* 0x000fe200078e0a02 */
[----:B------:R-:W-:Y:S01]  /*18e0*/  IABS R29, R23 ;  /* 0x00000017001d7213 */ /* 0x000fe20000000000 */
[----:B------:R-:W-:Y:S01]  /*18f0*/  IMAD.HI.U32 R26, R8, R31, RZ ;  /* 0x0000001f081a7227 */ /* 0x000fe200078e00ff */
[----:B------:R-:W-:-:S03]  /*1900*/  ISETP.GE.AND P1, PT, R23, RZ, PT ;  /* 0x000000ff1700720c */ /* 0x000fc60003f26270 */
[----:B------:R-:W-:Y:S01]  /*1910*/  @!P0 IMAD.MOV R22, RZ, RZ, -R22 ;  /* 0x000000ffff168224 */ /* 0x000fe200078e0a16 */
[----:B------:R-:W-:Y:S01]  /*1920*/  ISETP.GT.U32.AND P0, PT, R2, R27, PT ;  /* 0x0000001b0200720c */ /* 0x000fe20003f04070 */
[----:B------:R-:W-:Y:S01]  /*1930*/  @!P3 IMAD.IADD R20, R20, 0x1, -R2 ;  /* 0x000000011414b824 */ /* 0x000fe200078e0a02 */
[----:B------:R-:W-:Y:S01]  /*1940*/  ISETP.GE.AND P3, PT, R28, RZ, PT ;  /* 0x000000ff1c00720c */ /* 0x000fe20003f66270 */
[----:B------:R-:W-:-:S04]  /*1950*/  IMAD.HI.U32 R23, R8, R29, RZ ;  /* 0x0000001d08177227 */ /* 0x000fc800078e00ff */
[----:B------:R-:W-:Y:S02]  /*1960*/  @!P4 IMAD.IADD R24, R24, 0x1, -R2 ;  /* 0x000000011818c824 */ /* 0x000fe400078e0a02 */
[----:B------:R-:W-:Y:S01]  /*1970*/  @!P5 IMAD.MOV R20, RZ, RZ, -R20 ;  /* 0x000000ffff14d224 */ /* 0x000fe200078e0a14 */
[----:B------:R-:W-:Y:S01]  /*1980*/  ISETP.GE.AND P5, PT, R30, RZ, PT ;  /* 0x000000ff1e00720c */ /* 0x000fe20003fa6270 */
[----:B------:R-:W-:Y:S01]  /*1990*/  IMAD.MOV R28, RZ, RZ, -R23 ;  /* 0x000000ffff1c7224 */ /* 0x000fe200078e0a17 */
[----:B------:R-:W-:Y:S01]  /*19a0*/  ISETP.GT.U32.AND P4, PT, R2, R24, PT ;  /* 0x000000180200720c */ /* 0x000fe20003f84070 */
[----:B------:R-:W-:Y:S02]  /*19b0*/  IMAD.MOV R30, RZ, RZ, -R26 ;  /* 0x000000ffff1e7224 */ /* 0x000fe400078e0a1a */
[----:B------:R-:W-:-:S04]  /*19c0*/  IMAD.HI.U32 R23, R8, R33, RZ ;  /* 0x0000002108177227 */ /* 0x000fc800078e00ff */
[--C-:B------:R-:W-:Y:S01]  /*19d0*/  @!P2 IMAD.IADD R25, R25, 0x1, -R2.reuse ;  /* 0x000000011919a824 */ /* 0x100fe200078e0a02 */
[----:B------:R-:W-:Y:S01]  /*19e0*/  ISETP.GE.AND P2, PT, R32, RZ, PT ;  /* 0x000000ff2000720c */ /* 0x000fe20003f46270 */
[C---:B------:R-:W-:Y:S02]  /*19f0*/  IMAD R26, R2.reuse, R28, R29 ;  /* 0x0000001c021a7224 */ /* 0x040fe400078e021d */
[----:B------:R-:W-:Y:S02]  /*1a00*/  IMAD R29, R2, R30, R31 ;  /* 0x0000001e021d7224 */ /* 0x000fe400078e021f */
[----:B------:R-:W-:Y:S02]  /*1a10*/  IMAD.MOV R30, RZ, RZ, -R23 ;  /* 0x000000ffff1e7224 */ /* 0x000fe400078e0a17 */
[----:B------:R-:W-:Y:S02]  /*1a20*/  IMAD.MOV.U32 R23, RZ, RZ, R25 ;  /* 0x000000ffff177224 */ /* 0x000fe400078e0019 */
[----:B------:R-:W-:-:S02]  /*1a30*/  @!P0 IMAD.IADD R27, R27, 0x1, -R2 ;  /* 0x000000011b1b8824 */ /* 0x000fc400078e0a02 */
[----:B------:R-:W-:Y:S01]  /*1a40*/  @!P6 IMAD.MOV R23, RZ, RZ, -R23 ;  /* 0x000000ffff17e224 */ /* 0x000fe200078e0a17 */
[----:B------:R-:W-:Y:S01]  /*1a50*/  ISETP.GT.U32.AND P6, PT, R2, R29, PT ;  /* 0x0000001d0200720c */ /* 0x000fe20003fc4070 */
[----:B------:R-:W-:Y:S01]  /*1a60*/  @!P4 IMAD.IADD R24, R24, 0x1, -R2 ;  /* 0x000000011818c824 */ /* 0x000fe200078e0a02 */
[----:B------:R-:W-:Y:S01]  /*1a70*/  ISETP.GT.U32.AND P0, PT, R2, R27, PT ;  /* 0x0000001b0200720c */ /* 0x000fe20003f04070 */
[----:B------:R-:W-:Y:S01]  /*1a80*/  IMAD.HI.U32 R28, R8, R35, RZ ;  /* 0x00000023081c7227 */ /* 0x000fe200078e00ff */
[----:B------:R-:W-:-:S03]  /*1a90*/  ISETP.GT.U32.AND P4, PT, R2, R26, PT ;  /* 0x0000001a0200720c */ /* 0x000fc60003f84070 */
[----:B------:R-:W-:Y:S01]  /*1aa0*/  @!P3 IMAD.MOV R24, RZ, RZ, -R24 ;  /* 0x000000ffff18b224 */ /* 0x000fe200078e0a18 */
[----:B------:R-:W-:Y:S01]  /*1ab0*/  ISETP.GE.AND P3, PT, R34, RZ, PT ;  /* 0x000000ff2200720c */ /* 0x000fe20003f66270 */
[----:B------:R-:W-:Y:S01]  /*1ac0*/  IMAD.MOV R31, RZ, RZ, -R28 ;  /* 0x000000ffff1f7224 */ /* 0x000fe200078e0a1c */
[----:B------:R-:W-:Y:S01]  /*1ad0*/  LOP3.LUT R34, R3, 0x4c, RZ, 0xfc, !PT ;  /* 0x0000004c03227812 */ /* 0x000fe200078efcff */
[C---:B------:R-:W-:Y:S02]  /*1ae0*/  IMAD R28, R2.reuse, R30, R33 ;  /* 0x0000001e021c7224 */ /* 0x040fe400078e0221 */
[--C-:B------:R-:W-:Y:S01]  /*1af0*/  @!P6 IMAD.IADD R29, R29, 0x1, -R2.reuse ;  /* 0x000000011d1de824 */ /* 0x100fe200078e0a02 */
[----:B------:R-:W-:Y:S01]  /*1b00*/  IABS R33, R34 ;  /* 0x0000002200217213 */ /* 0x000fe20000000000 */
[----:B------:R-:W-:Y:S01]  /*1b10*/  @!P0 IMAD.IADD R27, R27, 0x1, -R2 ;  /* 0x000000011b1b8824 */ /* 0x000fe200078e0a02 */
[C---:B------:R-:W-:Y:S01]  /*1b20*/  ISETP.GT.U32.AND P0, PT, R2.reuse, R28, PT ;  /* 0x0000001c0200720c */ /* 0x040fe20003f04070 */
[C---:B------:R-:W-:Y:S01]  /*1b30*/  IMAD R31, R2.reuse, R31, R35 ;  /* 0x0000001f021f7224 */ /* 0x040fe200078e0223 */
[----:B------:R-:W-:Y:S01]  /*1b40*/  ISETP.GT.U32.AND P6, PT, R2, R29, PT ;  /* 0x0000001d0200720c */ /* 0x000fe20003fc4070 */
[----:B------:R-:W-:Y:S01]  /*1b50*/  IMAD.MOV.U32 R25, RZ, RZ, R27 ;  /* 0x000000ffff197224 */ /* 0x000fe200078e001b */
[----:B------:R-:W-:Y:S01]  /*1b60*/  IABS R35, R38 ;  /* 0x0000002600237213 */ /* 0x000fe20000000000 */
[----:B------:R-:W-:-:S04]  /*1b70*/  IMAD.HI.U32 R27, R8, R33, RZ ;  /* 0x00000021081b7227 */ /* 0x000fc800078e00ff */
[----:B------:R-:W-:Y:S02]  /*1b80*/  IMAD.MOV R27, RZ, RZ, -R27 ;  /* 0x000000ffff1b7224 */ /* 0x000fe400078e0a1b */
[----:B------:R-:W-:Y:S01]  /*1b90*/  @!P5 IMAD.MOV R25, RZ, RZ, -R25 ;  /* 0x000000ffff19d224 */ /* 0x000fe200078e0a19 */
[C---:B------:R-:W-:Y:S01]  /*1ba0*/  ISETP.GT.U32.AND P5, PT, R2.reuse, R31, PT ;  /* 0x0000001f0200720c */ /* 0x040fe20003fa4070 */
[----:B------:R-:W-:Y:S02]  /*1bb0*/  IMAD R30, R2, R27, R33 ;  /* 0x0000001b021e7224 */ /* 0x000fe400078e0221 */
[--C-:B------:R-:W-:Y:S02]  /*1bc0*/  @!P6 IMAD.IADD R29, R29, 0x1, -R2.reuse ;  /* 0x000000011d1de824 */ /* 0x100fe400078e0a02 */
[----:B------:R-:W-:Y:S01]  /*1bd0*/  @!P4 IMAD.IADD R26, R26, 0x1, -R2 ;  /* 0x000000011a1ac824 */ /* 0x000fe200078e0a02 */
[----:B------:R-:W-:Y:S01]  /*1be0*/  ISETP.GT.U32.AND P6, PT, R2, R30, PT ;  /* 0x0000001e0200720c */ /* 0x000fe20003fc4070 */
[----:B------:R-:W-:-:S03]  /*1bf0*/  IMAD.HI.U32 R32, R8, R35, RZ ;  /* 0x0000002308207227 */ /* 0x000fc600078e00ff */
[----:B------:R-:W-:Y:S01]  /*1c00*/  ISETP.GT.U32.AND P4, PT, R2, R26, PT ;  /* 0x0000001a0200720c */ /* 0x000fe20003f84070 */
[----:B------:R-:W-:-:S04]  /*1c10*/  IMAD.HI.U32 R33, R8, R37, RZ ;  /* 0x0000002508217227 */ /* 0x000fc800078e00ff */
[----:B------:R-:W-:Y:S02]  /*1c20*/  @!P5 IMAD.IADD R31, R31, 0x1, -R2 ;  /* 0x000000011f1fd824 */ /* 0x000fe400078e0a02 */
[----:B------:R-:W-:Y:S02]  /*1c30*/  IMAD.MOV R32, RZ, RZ, -R32 ;  /* 0x000000ffff207224 */ /* 0x000fe400078e0a20 */
[--C-:B------:R-:W-:Y:S01]  /*1c40*/  @!P6 IMAD.IADD R30, R30, 0x1, -R2.reuse ;  /* 0x000000011e1ee824 */ /* 0x100fe200078e0a02 */
[----:B------:R-:W-:Y:S01]  /*1c50*/  ISETP.GT.U32.AND P5, PT, R2, R31, PT ;  /* 0x0000001f0200720c */ /* 0x000fe20003fa4070 */
[----:B------:R-:W-:Y:S02]  /*1c60*/  IMAD.MOV.U32 R27, RZ, RZ, R29 ;  /* 0x000000ffff1b7224 */ /* 0x000fe400078e001d */
[----:B------:R-:W-:Y:S01]  /*1c70*/  @!P0 IMAD.IADD R28, R28, 0x1, -R2 ;  /* 0x000000011c1c8824 */ /* 0x000fe200078e0a02 */
[----:B------:R-:W-:Y:S01]  /*1c80*/  ISETP.GT.U32.AND P6, PT, R2, R30, PT ;  /* 0x0000001e0200720c */ /* 0x000fe20003fc4070 */
[----:B------:R-:W-:-:S02]  /*1c90*/  IMAD.MOV R29, RZ, RZ, -R33 ;  /* 0x000000ffff1d7224 */ /* 0x000fc400078e0a21 */
[C---:B------:R-:W-:Y:S01]  /*1ca0*/  IMAD R33, R2.reuse, R32, R35 ;  /* 0x0000002002217224 */ /* 0x040fe200078e0223 */
[C---:B------:R-:W-:Y:S01]  /*1cb0*/  ISETP.GT.U32.AND P0, PT, R2.reuse, R28, PT ;  /* 0x0000001c0200720c */ /* 0x040fe20003f04070 */
[----:B------:R-:W-:Y:S01]  /*1cc0*/  IMAD R32, R2, R29, R37 ;  /* 0x0000001d02207224 */ /* 0x000fe200078e0225 */
[----:B------:R-:W-:Y:S01]  /*1cd0*/  LOP3.LUT R35, R3, 0x44, RZ, 0xfc, !PT ;  /* 0x0000004403237812 */ /* 0x000fe200078efcff */
[--C-:B------:R-:W-:Y:S01]  /*1ce0*/  @!P4 IMAD.IADD R26, R26, 0x1, -R2.reuse ;  /* 0x000000011a1ac824 */ /* 0x100fe200078e0a02 */
[----:B------:R-:W-:Y:S01]  /*1cf0*/  ISETP.GE.AND P4, PT, R36, RZ, PT ;  /* 0x000000ff2400720c */ /* 0x000fe20003f86270 */
[----:B------:R-:W-:Y:S01]  /*1d00*/  @!P5 IMAD.IADD R31, R31, 0x1, -R2 ;  /* 0x000000011f1fd824 */ /* 0x000fe200078e0a02 */
[----:B------:R-:W-:Y:S01]  /*1d10*/  ISETP.GT.U32.AND P5, PT, R2, R33, PT ;  /* 0x000000210200720c */ /* 0x000fe20003fa4070 */
[----:B------:R-:W-:Y:S01]  /*1d20*/  @!P1 IMAD.MOV R26, RZ, RZ, -R26 ;  /* 0x000000ffff1a9224 */ /* 0x000fe200078e0a1a */
[----:B------:R-:W-:Y:S01]  /*1d30*/  ISETP.GE.AND P1, PT, R34, RZ, PT ;  /* 0x000000ff2200720c */ /* 0x000fe20003f26270 */
[--C-:B------:R-:W-:Y:S01]  /*1d40*/  @!P6 IMAD.IADD R30, R30, 0x1, -R2.reuse ;  /* 0x000000011e1ee824 */ /* 0x100fe200078e0a02 */
[----:B------:R-:W-:Y:S01]  /*1d50*/  ISETP.GT.U32.AND P6, PT, R2, R32, PT ;  /* 0x000000200200720c */ /* 0x000fe20003fc4070 */
[----:B------:R-:W-:Y:S01]  /*1d60*/  IMAD.MOV.U32 R29, RZ, RZ, R31 ;  /* 0x000000ffff1d7224 */ /* 0x000fe200078e001f */
[----:B------:R-:W-:Y:S01]  /*1d70*/  LOP3.LUT R34, R3, 0x46, RZ, 0xfc, !PT ;  /* 0x0000004603227812 */ /* 0x000fe200078efcff */
[----:B------:R-:W-:Y:S01]  /*1d80*/  @!P0 IMAD.IADD R28, R28, 0x1, -R2 ;  /* 0x000000011c1c8824 */ /* 0x000fe200078e0a02 */
[----:B------:R-:W-:Y:S01]  /*1d90*/  ISETP.GE.AND P0, PT, R39, RZ, PT ;  /* 0x000000ff2700720c */ /* 0x000fe20003f06270 */
[----:B------:R-:W-:Y:S01]  /*1da0*/  @!P2 IMAD.MOV R27, RZ, RZ, -R27 ;  /* 0x000000ffff1ba224 */ /* 0x000fe200078e0a1b */
[----:B------:R-:W-:Y:S01]  /*1db0*/  IABS R37, R34 ;  /* 0x0000002200257213 */ /* 0x000fe20000000000 */
[----:B------:R-:W-:Y:S01]  /*1dc0*/  @!P3 IMAD.MOV R28, RZ, RZ, -R28 ;  /* 0x000000ffff1cb224 */ /* 0x000fe200078e0a1c */
[----:B------:R-:W-:Y:S01]  /*1dd0*/  ISETP.GE.AND P3, PT, R34, RZ, PT ;  /* 0x000000ff2200720c */ /* 0x000fe20003f66270 */
[----:B------:R-:W-:Y:S01]  /*1de0*/  @!P5 IMAD.IADD R33, R33, 0x1, -R2 ;  /* 0x000000012121d824 */ /* 0x000fe200078e0a02 */
[----:B------:R-:W-:Y:S01]  /*1df0*/  LOP3.LUT R34, R3, 0x42, RZ, 0xfc, !PT ;  /* 0x0000004203227812 */ /* 0x000fe200078efcff */
[----:B------:R-:W-:Y:S01]  /*1e00*/  IMAD.HI.U32 R31, R8, R37, RZ ;  /* 0x00000025081f7227 */ /* 0x000fe200078e00ff */
[----:B------:R-:W-:-:S02]  /*1e10*/  IABS R39, R35 ;  /* 0x0000002300277213 */ /* 0x000fc40000000000 */
[----:B------:R-:W-:Y:S01]  /*1e20*/  ISETP.GT.U32.AND P5, PT, R2, R33, PT ;  /* 0x000000210200720c */ /* 0x000fe20003fa4070 */
[----:B------:R-:W-:Y:S01]  /*1e30*/  @!P6 IMAD.IADD R32, R32, 0x1, -R2 ;  /* 0x000000012020e824 */ /* 0x000fe200078e0a02 */
[----:B------:R-:W-:Y:S01]  /*1e40*/  IABS R41, R34 ;  /* 0x0000002200297213 */ /* 0x000fe20000000000 */
[----:B------:R-:W-:Y:S01]  /*1e50*/  @!P4 IMAD.MOV R29, RZ, RZ, -R29 ;  /* 0x000000ffff1dc224 */ /* 0x000fe200078e0a1d */
[----:B------:R-:W-:Y:S01]  /*1e60*/  ISETP.GE.AND P4, PT, R35, RZ, PT ;  /* 0x000000ff2300720c */ /* 0x000fe20003f86270 */
[----:B------:R-:W-:Y:S01]  /*1e70*/  IMAD.MOV R35, RZ, RZ, -R31 ;  /* 0x000000ffff237224 */ /* 0x000fe200078e0a1f */
[----:B------:R-:W-:Y:S01]  /*1e80*/  ISETP.GT.U32.AND P6, PT, R2, R32, PT ;  /* 0x000000200200720c */ /* 0x000fe20003fc4070 */
[----:B------:R-:W-:Y:S01]  /*1e90*/  IMAD.HI.U32 R31, R8, R39, RZ ;  /* 0x00000027081f7227 */ /* 0x000fe200078e00ff */
[----:B------:R-:W-:Y:S02]  /*1ea0*/  ISETP.GE.AND P2, PT, R38, RZ, PT ;  /* 0x000000ff2600720c */ /* 0x000fe40003f46270 */
[----:B------:R-:W-:Y:S01]  /*1eb0*/  LOP3.LUT R38, R3, 0x40, RZ, 0xfc, !PT ;  /* 0x0000004003267812 */ /* 0x000fe200078efcff */
[----:B------:R-:W-:Y:S01]  /*1ec0*/  @!P1 IMAD.MOV R30, RZ, RZ, -R30 ;  /* 0x000000ffff1e9224 */ /* 0x000fe200078e0a1e */
[----:B------:R-:W-:Y:S01]  /*1ed0*/  ISETP.GE.AND P1, PT, R34, RZ, PT ;  /* 0x000000ff2200720c */ /* 0x000fe20003f26270 */
[----:B------:R-:W-:-:S04]  /*1ee0*/  IMAD.HI.U32 R34, R8, R41, RZ ;  /* 0x0000002908227227 */ /* 0x000fc800078e00ff */
[----:B------:R-:W-:Y:S02]  /*1ef0*/  IMAD.MOV R31, RZ, RZ, -R31 ;  /* 0x000000ffff1f7224 */ /* 0x000fe400078e0a1f */
[C---:B------:R-:W-:Y:S02]  /*1f00*/  IMAD R35, R2.reuse, R35, R37 ;  /* 0x0000002302237224 */ /* 0x040fe400078e0225 */
[----:B------:R-:W-:Y:S02]  /*1f10*/  @!P5 IMAD.IADD R33, R33, 0x1, -R2 ;  /* 0x000000012121d824 */ /* 0x000fe400078e0a02 */
[----:B------:R-:W-:Y:S01]  /*1f20*/  IMAD.MOV R37, RZ, RZ, -R34 ;  /* 0x000000ffff257224 */ /* 0x000fe200078e0a22 */
[C---:B------:R-:W-:Y:S01]  /*1f30*/  ISETP.GT.U32.AND P5, PT, R2.reuse, R35, PT ;  /* 0x000000230200720c */ /* 0x040fe20003fa4070 */
[C---:B------:R-:W-:Y:S01]  /*1f40*/  IMAD R34, R2.reuse, R31, R39 ;  /* 0x0000001f02227224 */ /* 0x040fe200078e0227 */
[----:B------:R-:W-:Y:S01]  /*1f50*/  IABS R39, R38 ;  /* 0x0000002600277213 */ /* 0x000fe20000000000 */
[----:B------:R-:W-:Y:S01]  /*1f60*/  IMAD R37, R2, R37, R41 ;  /* 0x0000002502257224 */ /* 0x000fe200078e0229 */
[----:B------:R-:W-:Y:S01]  /*1f70*/  IABS R41, R40 ;  /* 0x0000002800297213 */ /* 0x000fe20000000000 */
[----:B------:R-:W-:-:S02]  /*1f80*/  IMAD.MOV.U32 R31, RZ, RZ, R33 ;  /* 0x000000ffff1f7224 */ /* 0x000fc400078e0021 */
[----:B------:R-:W-:Y:S01]  /*1f90*/  @!P6 IMAD.IADD R32, R32, 0x1, -R2 ;  /* 0x000000012020e824 */ /* 0x000fe200078e0a02 */
[C---:B------:R-:W-:Y:S01]  /*1fa0*/  ISETP.GT.U32.AND P6, PT, R2.reuse, R34, PT ;  /* 0x000000220200720c */ /* 0x040fe20003fc4070 */
[----:B------:R-:W-:Y:S01]  /*1fb0*/  @!P2 IMAD.MOV R31, RZ, RZ, -R31 ;  /* 0x000000ffff1fa224 */ /* 0x000fe200078e0a1f */
[----:B------:R-:W-:Y:S01]  /*1fc0*/  ISETP.GT.U32.AND P2, PT, R2, R37, PT ;  /* 0x000000250200720c */ /* 0x000fe20003f44070 */
[----:B------:R-:W-:-:S04]  /*1fd0*/  IMAD.HI.U32 R33, R8, R39, RZ ;  /* 0x0000002708217227 */ /* 0x000fc800078e00ff */
[----:B------:R-:W-:Y:S02]  /*1fe0*/  @!P5 IMAD.IADD R35, R35, 0x1, -R2 ;  /* 0x000000012323d824 */ /* 0x000fe400078e0a02 */
[----:B------:R-:W-:Y:S02]  /*1ff0*/  IMAD.MOV R36, RZ, RZ, -R33 ;  /* 0x000000ffff247224 */ /* 0x000fe400078e0a21 */
[----:B------:R-:W-:Y:S01]  /*2000*/  IMAD.HI.U32 R33, R8, R41, RZ ;  /* 0x0000002908217227 */ /* 0x000fe200078e00ff */
[----:B------:R-:W-:-:S03]  /*2010*/  ISETP.GT.U32.AND P5, PT, R2, R35, PT ;  /* 0x000000230200720c */ /* 0x000fc60003fa4070 */
[--C-:B------:R-:W-:Y:S02]  /*2020*/  @!P6 IMAD.IADD R34, R34, 0x1, -R2.reuse ;  /* 0x000000012222e824 */ /* 0x100fe400078e0a02 */
[----:B------:R-:W-:Y:S02]  /*2030*/  @!P2 IMAD.IADD R37, R37, 0x1, -R2 ;  /* 0x000000012525a824 */ /* 0x000fe400078e0a02 */
[----:B------:R-:W-:Y:S01]  /*2040*/  @!P0 IMAD.MOV R32, RZ, RZ, -R32 ;  /* 0x000000ffff208224 */ /* 0x000fe200078e0a20 */
[----:B------:R-:W-:Y:S01]  /*2050*/  ISETP.GT.U32.AND P6, PT, R2, R34, PT ;  /* 0x000000220200720c */ /* 0x000fe20003fc4070 */
[----:B------:R-:W-:Y:S01]  /*2060*/  IMAD.MOV R33, RZ, RZ, -R33 ;  /* 0x000000ffff217224 */ /* 0x000fe200078e0a21 */
[----:B------:R-:W-:Y:S01]  /*2070*/  ISETP.GE.AND P0, PT, R38, RZ, PT ;  /* 0x000000ff2600720c */ /* 0x000fe20003f06270 */
[----:B------:R-:W-:Y:S01]  /*2080*/  IMAD.HI.U32 R38, R8, R43, RZ ;  /* 0x0000002b08267227 */ /* 0x000fe200078e00ff */
[----:B------:R-:W-:-:S03]  /*2090*/  ISETP.GT.U32.AND P2, PT, R2, R37, PT ;  /* 0x000000250200720c */ /* 0x000fc60003f44070 */
[----:B------:R-:W-:Y:S02]  /*20a0*/  IMAD.MOV R38, RZ, RZ, -R38 ;  /* 0x000000ffff267224 */ /* 0x000fe400078e0a26 */
[C---:B------:R-:W-:Y:S02]  /*20b0*/  IMAD R36, R2.reuse, R36, R39 ;  /* 0x0000002402247224 */ /* 0x040fe400078e0227 */
[C---:B------:R-:W-:Y:S01]  /*20c0*/  IMAD R39, R2.reuse, R33, R41 ;  /* 0x0000002102277224 */ /* 0x040fe200078e0229 */
[----:B------:R-:W-:Y:S01]  /*20d0*/  IABS R41, R44 ;  /* 0x0000002c00297213 */ /* 0x000fe20000000000 */
[C---:B------:R-:W-:Y:S01]  /*20e0*/  IMAD R38, R2.reuse, R38, R43 ;  /* 0x0000002602267224 */ /* 0x040fe200078e022b */
[----:B------:R-:W-:Y:S01]  /*20f0*/  IABS R43, R45 ;  /* 0x0000002d002b7213 */ /* 0x000fe20000000000 */
[--C-:B------:R-:W-:Y:S01]  /*2100*/  @!P5 IMAD.IADD R35, R35, 0x1, -R2.reuse ;  /* 0x000000012323d824 */ /* 0x100fe200078e0a02 */
[----:B------:R-:W-:Y:S01]  /*2110*/  ISETP.GT.U32.AND P5, PT, R2, R36, PT ;  /* 0x000000240200720c */ /* 0x000fe20003fa4070 */
[--C-:B------:R-:W-:Y:S01]  /*2120*/  @!P6 IMAD.IADD R34, R34, 0x1, -R2.reuse ;  /* 0x000000012222e824 */ /* 0x100fe200078e0a02 */
[C---:B------:R-:W-:Y:S01]  /*2130*/  ISETP.GT.U32.AND P6, PT, R2.reuse, R39, PT ;  /* 0x000000270200720c */ /* 0x040fe20003fc4070 */
[----:B------:R-:W-:Y:S01]  /*2140*/  @!P2 IMAD.IADD R37, R37, 0x1, -R2 ;  /* 0x000000012525a824 */ /* 0x000fe200078e0a02 */
[----:B------:R-:W-:Y:S01]  /*2150*/  ISETP.GT.U32.AND P2, PT, R2, R38, PT ;  /* 0x000000260200720c */ /* 0x000fe20003f44070 */
[----:B------:R-:W-:-:S02]  /*2160*/  IMAD.MOV.U32 R33, RZ, RZ, R35 ;  /* 0x000000ffff217224 */ /* 0x000fc400078e0023 */
[----:B------:R-:W-:Y:S02]  /*2170*/  IMAD.MOV.U32 R35, RZ, RZ, R37 ;  /* 0x000000ffff237224 */ /* 0x000fe400078e0025 */
[----:B------:R-:W-:-:S04]  /*2180*/  IMAD.HI.U32 R37, R8, R41, RZ ;  /* 0x0000002908257227 */ /* 0x000fc800078e00ff */
[--C-:B------:R-:W-:Y:S02]  /*2190*/  @!P5 IMAD.IADD R36, R36, 0x1, -R2.reuse ;  /* 0x000000012424d824 */ /* 0x100fe400078e0a02 */
[--C-:B------:R-:W-:Y:S02]  /*21a0*/  @!P6 IMAD.IADD R39, R39, 0x1, -R2.reuse ;  /* 0x000000012727e824 */ /* 0x100fe400078e0a02 */
[----:B------:R-:W-:Y:S01]  /*21b0*/  @!P2 IMAD.IADD R38, R38, 0x1, -R2 ;  /* 0x000000012626a824 */ /* 0x000fe200078e0a02 */
[C---:B------:R-:W-:Y:S01]  /*21c0*/  ISETP.GT.U32.AND P5, PT, R2.reuse, R36, PT ;  /* 0x000000240200720c */ /* 0x040fe20003fa4070 */
[----:B------:R-:W-:Y:S01]  /*21d0*/  @!P3 IMAD.MOV R33, RZ, RZ, -R33 ;  /* 0x000000ffff21b224 */ /* 0x000fe200078e0a21 */
[----:B------:R-:W-:Y:S01]  /*21e0*/  ISETP.GT.U32.AND P6, PT, R2, R39, PT ;  /* 0x000000270200720c */ /* 0x000fe20003fc4070 */
[----:B------:R-:W-:Y:S01]  /*21f0*/  @!P4 IMAD.MOV R34, RZ, RZ, -R34 ;  /* 0x000000ffff22c224 */ /* 0x000fe200078e0a22 */
[----:B------:R-:W-:Y:S01]  /*2200*/  ISETP.GE.AND P3, PT, R40, RZ, PT ;  /* 0x000000ff2800720c */ /* 0x000fe20003f66270 */
[----:B------:R-:W-:Y:S01]  /*2210*/  IMAD.MOV R40, RZ, RZ, -R37 ;  /* 0x000000ffff287224 */ /* 0x000fe200078e0a25 */
[----:B------:R-:W-:Y:S01]  /*2220*/  ISETP.GT.U32.AND P2, PT, R2, R38, PT ;  /* 0x000000260200720c */ /* 0x000fe20003f44070 */
[----:B------:R-:W-:Y:S01]  /*2230*/  IMAD.HI.U32 R37, R8, R43, RZ ;  /* 0x0000002b08257227 */ /* 0x000fe200078e00ff */
[----:B------:R-:W-:-:S02]  /*2240*/  ISETP.GE.AND P4, PT, R42, RZ, PT ;  /* 0x000000ff2a00720c */ /* 0x000fc40003f86270 */
[C---:B------:R-:W-:Y:S01]  /*2250*/  LOP3.LUT R42, R3.reuse, 0x36, RZ, 0xfc, !PT ;  /* 0x00000036032a7812 */ /* 0x040fe200078efcff */
[----:B------:R-:W-:Y:S02]  /*2260*/  IMAD.MOV R37, RZ, RZ, -R37 ;  /* 0x000000ffff257224 */ /* 0x000fe400078e0a25 */
[C---:B------:R-:W-:Y:S02]  /*2270*/  IMAD R41, R2.reuse, R40, R41 ;  /* 0x0000002802297224 */ /* 0x040fe400078e0229 */
[----:B------:R-:W-:Y:S01]  /*2280*/  IMAD R40, R2, R37, R43 ;  /* 0x0000002502287224 */ /* 0x000fe200078e022b */
[----:B------:R-:W-:Y:S01]  /*2290*/  LOP3.LUT R37, R3, 0x34, RZ, 0xfc, !PT ;  /* 0x0000003403257812 */ /* 0x000fe200078efcff */
[--C-:B------:R-:W-:Y:S01]  /*22a0*/  @!P5 IMAD.IADD R36, R36, 0x1, -R2.reuse ;  /* 0x000000012424d824 */ /* 0x100fe200078e0a02 */
[----:B------:R-:W-:Y:S01]  /*22b0*/  ISETP.GE.AND P5, PT, R45, RZ, PT ;  /* 0x000000ff2d00720c */ /* 0x000fe20003fa6270 */
[--C-:B------:R-:W-:Y:S01]  /*22c0*/  @!P6 IMAD.IADD R39, R39, 0x1, -R2.reuse ;  /* 0x000000012727e824 */ /* 0x100fe200078e0a02 */
[----:B------:R-:W-:Y:S01]  /*22d0*/  IABS R49, R37 ;  /* 0x0000002500317213 */ /* 0x000fe20000000000 */
[----:B------:R-:W-:Y:S01]  /*22e0*/  @!P2 IMAD.IADD R38, R38, 0x1, -R2 ;  /* 0x000000012626a824 */ /* 0x000fe200078e0a02 */
[----:B------:R-:W-:Y:S01]  /*22f0*/  ISETP.GE.AND P2, PT, R37, RZ, PT ;  /* 0x000000ff2500720c */ /* 0x000fe20003f46270 */
[----:B------:R-:W-:Y:S01]  /*2300*/  @!P0 IMAD.MOV R36, RZ, RZ, -R36 ;  /* 0x000000ffff248224 */ /* 0x000fe200078e0a24 */
[----:B------:R-:W-:Y:S01]  /*2310*/  ISETP.GT.U32.AND P0, PT, R2, R41, PT ;  /* 0x000000290200720c */ /* 0x000fe20003f04070 */
[----:B------:R-:W-:Y:S01]  /*2320*/  IMAD.MOV.U32 R37, RZ, RZ, R39 ;  /* 0x000000ffff257224 */ /* 0x000fe200078e0027 */
[----:B------:R-:W-:Y:S01]  /*2330*/  IABS R45, R42 ;  /* 0x0000002a002d7213 */ /* 0x000fe20000000000 */
[----:B------:R-:W-:Y:S01]  /*2340*/  @!P4 IMAD.MOV R38, RZ, RZ, -R38 ;  /* 0x000000ffff26c224 */ /* 0x000fe200078e0a26 */
[----:B------:R-:W-:Y:S01]  /*2350*/  ISETP.GE.AND P6, PT, R42, RZ, PT ;  /* 0x000000ff2a00720c */ /* 0x000fe20003fc6270 */
[----:B------:R-:W-:Y:S01]  /*2360*/  @!P3 IMAD.MOV R37, RZ, RZ, -R37 ;  /* 0x000000ffff25b224 */ /* 0x000fe200078e0a25 */
[----:B------:R-:W-:Y:S01]  /*2370*/  ISETP.GT.U32.AND P3, PT, R2, R40, PT ;  /* 0x000000280200720c */ /* 0x000fe20003f64070 */
[----:B------:R-:W-:Y:S01]  /*2380*/  IMAD.HI.U32 R42, R8, R45, RZ ;  /* 0x0000002d082a7227 */ /* 0x000fe200078e00ff */
[----:B------:R-:W-:-:S03]  /*2390*/  LOP3.LUT R43, R3, 0x32, RZ, 0xfc, !PT ;  /* 0x00000032032b7812 */ /* 0x000fc600078efcff */
[----:B------:R-:W-:Y:S01]  /*23a0*/  IMAD.MOV R42, RZ, RZ, -R42 ;  /* 0x000000ffff2a7224 */ /* 0x000fe200078e0a2a */
[----:B------:R-:W-:Y:S01]  /*23b0*/  ISETP.GE.AND P4, PT, R43, RZ, PT ;  /* 0x000000ff2b00720c */ /* 0x000fe20003f86270 */
[----:B------:R-:W-:Y:S01]  /*23c0*/  @!P0 IMAD.IADD R41, R41, 0x1, -R2 ;  /* 0x0000000129298824 */ /* 0x000fe200078e0a02 */
[----:B------:R-:W-:Y:S01]  /*23d0*/  IABS R51, R43 ;  /* 0x0000002b00337213 */ /* 0x000fe20000000000 */
[----:B------:R-:W-:Y:S02]  /*23e0*/  IMAD R43, R2, R42, R45 ;  /* 0x0000002a022b7224 */ /* 0x000fe400078e022d */
[----:B------:R-:W-:Y:S01]  /*23f0*/  IMAD.HI.U32 R42, R8, R49, RZ ;  /* 0x00000031082a7227 */ /* 0x000fe200078e00ff */
[----:B------:R-:W-:-:S03]  /*2400*/  ISETP.GT.U32.AND P0, PT, R2, R41, PT ;  /* 0x000000290200720c */ /* 0x000fc60003f04070 */
[----:B------:R-:W-:Y:S02]  /*2410*/  @!P3 IMAD.IADD R40, R40, 0x1, -R2 ;  /* 0x000000012828b824 */ /* 0x000fe400078e0a02 */
[----:B------:R-:W-:Y:S02]  /*2420*/  IMAD.MOV R42, RZ, RZ, -R42 ;  /* 0x000000ffff2a7224 */ /* 0x000fe400078e0a2a */
[----:B------:R-:W-:Y:S01]  /*2430*/  @!P1 IMAD.MOV R35, RZ, RZ, -R35 ;  /* 0x000000ffff239224 */ /* 0x000fe200078e0a23 */
[C---:B------:R-:W-:Y:S01]  /*2440*/  ISETP.GT.U32.AND P3, PT, R2.reuse, R40, PT ;  /* 0x000000280200720c */ /* 0x040fe20003f64070 */
[----:B------:R-:W-:Y:S01]  /*2450*/  IMAD R42, R2, R42, R49 ;  /* 0x0000002a022a7224 */ /* 0x000fe200078e0231 */
[----:B------:R-:W-:Y:S01]  /*2460*/  ISETP.GE.AND P1, PT, R44, RZ, PT ;  /* 0x000000ff2c00720c */ /* 0x000fe20003f26270 */
[----:B------:R-:W-:Y:S01]  /*2470*/  IMAD.HI.U32 R45, R8, R55, RZ ;  /* 0x00000037082d7227 */ /* 0x000fe200078e00ff */
[----:B------:R-:W-:-:S03]  /*2480*/  LOP3.LUT R44, R3, 0x30, RZ, 0xfc, !PT ;  /* 0x00000030032c7812 */ /* 0x000fc600078efcff */
[--C-:B------:R-:W-:Y:S01]  /*2490*/  @!P0 IMAD.IADD R41, R41, 0x1, -R2.reuse ;  /* 0x0000000129298824 */ /* 0x100fe200078e0a02 */
[----:B------:R-:W-:Y:S01]  /*24a0*/  ISETP.GT.U32.AND P0, PT, R2, R43, PT ;  /* 0x0000002b0200720c */ /* 0x000fe20003f04070 */
[----:B------:R-:W-:Y:S01]  /*24b0*/  IMAD.MOV R48, RZ, RZ, -R45 ;  /* 0x000000ffff307224 */ /* 0x000fe200078e0a2d */
[----:B------:R-:W-:Y:S01]  /*24c0*/  IABS R53, R44 ;  /* 0x0000002c00357213 */ /* 0x000fe20000000000 */
[----:B------:R-:W-:Y:S02]  /*24d0*/  IMAD.MOV.U32 R39, RZ, RZ, R41 ;  /* 0x000000ffff277224 */ /* 0x000fe400078e0029 */
[----:B------:R-:W-:Y:S01]  /*24e0*/  @!P3 IMAD.IADD R40, R40, 0x1, -R2 ;  /* 0x000000012828b824 */ /* 0x000fe200078e0a02 */
[----:B------:R-:W-:Y:S01]  /*24f0*/  ISETP.GT.U32.AND P3, PT, R2, R42, PT ;  /* 0x0000002a0200720c */ /* 0x000fe20003f64070 */
[----:B------:R-:W-:-:S04]  /*2500*/  IMAD.HI.U32 R41, R8, R51, RZ ;  /* 0x0000003308297227 */ /* 0x000fc800078e00ff */
[----:B------:R-:W-:Y:S02]  /*2510*/  IMAD.MOV R41, RZ, RZ, -R41 ;  /* 0x000000ffff297224 */ /* 0x000fe400078e0a29 */
[--C-:B------:R-:W-:Y:S02]  /*2520*/  @!P0 IMAD.IADD R43, R43, 0x1, -R2.reuse ;  /* 0x000000012b2b8824 */ /* 0x100fe400078e0a02 */
[C---:B------:R-:W-:Y:S02]  /*2530*/  IMAD R45, R2.reuse, R41, R51 ;  /* 0x00000029022d7224 */ /* 0x040fe400078e0233 */
[C---:B------:R-:W-:Y:S01]  /*2540*/  IMAD R51, R2.reuse, R48, R55 ;  /* 0x0000003002337224 */ /* 0x040fe200078e0237 */
[----:B------:R-:W-:Y:S01]  /*2550*/  ISETP.GT.U32.AND P0, PT, R2, R43, PT ;  /* 0x0000002b0200720c */ /* 0x000fe20003f04070 */
[----:B------:R-:W-:Y:S01]  /*2560*/  @!P1 IMAD.MOV R39, RZ, RZ, -R39 ;  /* 0x000000ffff279224 */ /* 0x000fe200078e0a27 */
[----:B------:R-:W-:Y:S01]  /*2570*/  ISETP.GE.AND P1, PT, R44, RZ, PT ;  /* 0x000000ff2c00720c */ /* 0x000fe20003f26270 */
[----:B------:R-:W-:Y:S01]  /*2580*/  @!P3 IMAD.IADD R42, R42, 0x1, -R2 ;  /* 0x000000012a2ab824 */ /* 0x000fe200078e0a02 */
[----:B------:R-:W-:Y:S01]  /*2590*/  ISETP.GT.U32.AND P3, PT, R2, R51, PT ;  /* 0x000000330200720c */ /* 0x000fe20003f64070 */
[----:B------:R-:W-:Y:S01]  /*25a0*/  IMAD.HI.U32 R44, R8, R53, RZ ;  /* 0x00000035082c7227 */ /* 0x000fe200078e00ff */
[----:B------:R-:W-:-:S03]  /*25b0*/  IABS R55, R54 ;  /* 0x0000003600377213 */ /* 0x000fc60000000000 */
[----:B------:R-:W-:Y:S02]  /*25c0*/  IMAD.MOV R44, RZ, RZ, -R44 ;  /* 0x000000ffff2c7224 */ /* 0x000fe400078e0a2c */
[----:B------:R-:W-:Y:S01]  /*25d0*/  @!P5 IMAD.MOV R40, RZ, RZ, -R40 ;  /* 0x000000ffff28d224 */ /* 0x000fe200078e0a28 */
[C---:B------:R-:W-:Y:S01]  /*25e0*/  ISETP.GT.U32.AND P5, PT, R2.reuse, R45, PT ;  /* 0x0000002d0200720c */ /* 0x040fe20003fa4070 */
[C---:B------:R-:W-:Y:S01]  /*25f0*/  IMAD R49, R2.reuse, R44, R53 ;  /* 0x0000002c02317224 */ /* 0x040fe200078e0235 */
[----:B------:R-:W-:Y:S01]  /*2600*/  IABS R53, R52 ;  /* 0x0000003400357213 */ /* 0x000fe20000000000 */
[--C-:B------:R-:W-:Y:S02]  /*2610*/  @!P0 IMAD.IADD R43, R43, 0x1, -R2.reuse ;  /* 0x000000012b2b8824 */ /* 0x100fe400078e0a02 */
[----:B------:R-:W-:Y:S01]  /*2620*/  @!P3 IMAD.IADD R51, R51, 0x1, -R2 ;  /* 0x000000013333b824 */ /* 0x000fe200078e0a02 */
[----:B------:R-:W-:Y:S01]  /*2630*/  ISETP.GT.U32.AND P0, PT, R2, R49, PT ;  /* 0x000000310200720c */ /* 0x000fe20003f04070 */
[----:B------:R-:W-:-:S03]  /*2640*/  IMAD.HI.U32 R48, R8, R55, RZ ;  /* 0x0000003708307227 */ /* 0x000fc600078e00ff */
[C---:B------:R-:W-:Y:S01]  /*2650*/  ISETP.GT.U32.AND P3, PT, R2.reuse, R51, PT ;  /* 0x000000330200720c */ /* 0x040fe20003f64070 */
[----:B------:R-:W-:Y:S02]  /*2660*/  IMAD.MOV R48, RZ, RZ, -R48 ;  /* 0x000000ffff307224 */ /* 0x000fe400078e0a30 */
[----:B------:R-:W-:Y:S01]  /*2670*/  @!P5 IMAD.IADD R45, R45, 0x1, -R2 ;  /* 0x000000012d2dd824 */ /* 0x000fe200078e0a02 */
[----:B------:R-:W-:Y:S01]  /*2680*/  ISETP.GT.U32.AND P5, PT, R2, R42, PT ;  /* 0x0000002a0200720c */ /* 0x000fe20003fa4070 */
[----:B------:R-:W-:-:S04]  /*2690*/  IMAD.HI.U32 R44, R8, R53, RZ ;  /* 0x00000035082c7227 */ /* 0x000fc800078e00ff */
[----:B------:R-:W-:Y:S01]  /*26a0*/  @!P0 IMAD.IADD R49, R49, 0x1, -R2 ;  /* 0x0000000131318824 */ /* 0x000fe200078e0a02 */
[C---:B------:R-:W-:Y:S01]  /*26b0*/  ISETP.GT.U32.AND P0, PT, R2.reuse, R45, PT ;  /* 0x0000002d0200720c */ /* 0x040fe20003f04070 */
[C---:B------:R-:W-:Y:S02]  /*26c0*/  IMAD R55, R2.reuse, R48, R55 ;  /* 0x0000003002377224 */ /* 0x040fe400078e0237 */
[----:B------:R-:W-:Y:S02]  /*26d0*/  IMAD.MOV R44, RZ, RZ, -R44 ;  /* 0x000000ffff2c7224 */ /* 0x000fe400078e0a2c */
[----:B------:R-:W-:Y:S01]  /*26e0*/  @!P3 IMAD.IADD R51, R51, 0x1, -R2 ;  /* 0x000000013333b824 */ /* 0x000fe200078e0a02 */
[C---:B------:R-:W-:Y:S01]  /*26f0*/  ISETP.GT.U32.AND P3, PT, R2.reuse, R55, PT ;  /* 0x000000370200720c */ /* 0x040fe20003f64070 */
[----:B------:R-:W-:Y:S02]  /*2700*/  IMAD R53, R2, R44, R53 ;  /* 0x0000002c02357224 */ /* 0x000fe400078e0235 */
[----:B------:R-:W-:-:S04]  /*2710*/  IMAD.HI.U32 R44, R8, R59, RZ ;  /* 0x0000003b082c7227 */ /* 0x000fc800078e00ff */
[----:B------:R-:W-:Y:S02]  /*2720*/  IMAD.MOV R44, RZ, RZ, -R44 ;  /* 0x000000ffff2c7224 */ /* 0x000fe400078e0a2c */
[--C-:B------:R-:W-:Y:S01]  /*2730*/  @!P0 IMAD.IADD R45, R45, 0x1, -R2.reuse ;  /* 0x000000012d2d8824 */ /* 0x100fe200078e0a02 */
[C---:B------:R-:W-:Y:S01]  /*2740*/  ISETP.GT.U32.AND P0, PT, R2.reuse, R53, PT ;  /* 0x000000350200720c */ /* 0x040fe20003f04070 */
[C---:B------:R-:W-:Y:S02]  /*2750*/  IMAD R59, R2.reuse, R44, R59 ;  /* 0x0000002c023b7224 */ /* 0x040fe400078e023b */
[----:B------:R-:W-:Y:S02]  /*2760*/  @!P3 IMAD.IADD R55, R55, 0x1, -R2 ;  /* 0x000000013737b824 */ /* 0x000fe400078e0a02 */
[----:B------:R-:W-:Y:S01]  /*2770*/  IMAD.MOV.U32 R41, RZ, RZ, R43 ;  /* 0x000000ffff297224 */ /* 0x000fe200078e002b */
[----:B------:R-:W-:Y:S01]  /*2780*/  ISETP.GT.U32.AND P3, PT, R2, R59, PT ;  /* 0x0000003b0200720c */ /* 0x000fe20003f64070 */
[----:B------:R-:W-:-:S04]  /*2790*/  IMAD.HI.U32 R43, R8, R57, RZ ;  /* 0x00000039082b7227 */ /* 0x000fc800078e00ff */
[----:B------:R-:W-:Y:S02]  /*27a0*/  IMAD.MOV R43, RZ, RZ, -R43 ;  /* 0x000000ffff2b7224 */ /* 0x000fe400078e0a2b */
[--C-:B------:R-:W-:Y:S01]  /*27b0*/  @!P5 IMAD.IADD R42, R42, 0x1, -R2.reuse ;  /* 0x000000012a2ad824 */ /* 0x100fe200078e0a02 */
[----:B------:R-:W-:Y:S01]  /*27c0*/  ISETP.GE.AND P5, PT, R50, RZ, PT ;  /* 0x000000ff3200720c */ /* 0x000fe20003fa6270 */
[----:B------:R-:W-:Y:S01]  /*27d0*/  @!P0 IMAD.IADD R53, R53, 0x1, -R2 ;  /* 0x0000000135358824 */ /* 0x000fe200078e0a02 */
[----:B------:R-:W-:Y:S01]  /*27e0*/  LOP3.LUT R50, R3, 0x12, RZ, 0xfc, !PT ;  /* 0x0000001203327812 */ /* 0x000fe200078efcff */
[C---:B------:R-:W-:Y:S02]  /*27f0*/  IMAD R57, R2.reuse, R43, R57 ;  /* 0x0000002b02397224 */ /* 0x040fe400078e0239 */
[----:B------:R-:W-:Y:S01]  /*2800*/  @!P2 IMAD.MOV R42, RZ, RZ, -R42 ;  /* 0x000000ffff2aa224 */ /* 0x000fe200078e0a2a */
[C---:B------:R-:W-:Y:S01]  /*2810*/  ISETP.GT.U32.AND P2, PT, R2.reuse, R53, PT ;  /* 0x000000350200720c */ /* 0x040fe20003f44070 */
[----:B------:R-:W-:Y:S01]  /*2820*/  IMAD.MOV.U32 R43, RZ, RZ, R45 ;  /* 0x000000ffff2b7224 */ /* 0x000fe200078e002d */
[----:B------:R-:W-:Y:S01]  /*2830*/  ISETP.GT.U32.AND P0, PT, R2, R57, PT ;  /* 0x000000390200720c */ /* 0x000fe20003f04070 */
[----:B------:R-:W-:Y:S01]  /*2840*/  @!P3 IMAD.IADD R59, R59, 0x1, -R2 ;  /* 0x000000013b3bb824 */ /* 0x000fe200078e0a02 */
[----:B------:R-:W-:Y:S01]  /*2850*/  IABS R79, R50 ;  /* 0x00000032004f7213 */ /* 0x000fe20000000000 */
[----:B------:R-:W-:-:S04]  /*2860*/  IMAD.HI.U32 R44, R8, R61, RZ ;  /* 0x0000003d082c7227 */ /* 0x000fc800078e00ff */
[----:B------:R-:W-:Y:S01]  /*2870*/  @!P4 IMAD.MOV R43, RZ, RZ, -R43 ;  /* 0x000000ffff2bc224 */ /* 0x000fe200078e0a2b */
[----:B------:R-:W-:Y:S01]  /*2880*/  ISETP.GT.U32.AND P4, PT, R2, R59, PT ;  /* 0x0000003b0200720c */ /* 0x000fe20003f84070 */
[----:B------:R-:W-:Y:S02]  /*2890*/  IMAD.MOV R45, RZ, RZ, -R44 ;  /* 0x000000ffff2d7224 */ /* 0x000fe400078e0a2c */
[----:B------:R-:W-:-:S04]  /*28a0*/  IMAD.HI.U32 R44, R8, R63, RZ ;  /* 0x0000003f082c7227 */ /* 0x000fc800078e00ff */
[C---:B------:R-:W-:Y:S02]  /*28b0*/  IMAD R61, R2.reuse, R45, R61 ;  /* 0x0000002d023d7224 */ /* 0x040fe400078e023d */
[----:B------:R-:W-:Y:S02]  /*28c0*/  IMAD.MOV R44, RZ, RZ, -R44 ;  /* 0x000000ffff2c7224 */ /* 0x000fe400078e0a2c */
[--C-:B------:R-:W-:Y:S01]  /*28d0*/  @!P2 IMAD.IADD R53, R53, 0x1, -R2.reuse ;  /* 0x000000013535a824 */ /* 0x100fe200078e0a02 */
[C---:B------:R-:W-:Y:S01]  /*28e0*/  ISETP.GT.U32.AND P2, PT, R2.reuse, R61, PT ;  /* 0x0000003d0200720c */ /* 0x040fe20003f44070 */
[----:B------:R-:W-:Y:S02]  /*28f0*/  IMAD R63, R2, R44, R63 ;  /* 0x0000002c023f7224 */ /* 0x000fe400078e023f */
[----:B------:R-:W-:Y:S02]  /*2900*/  @!P4 IMAD.IADD R59, R59, 0x1, -R2 ;  /* 0x000000013b3bc824 */ /* 0x000fe400078e0a02 */
[----:B------:R-:W-:Y:S01]  /*2910*/  IMAD.HI.U32 R48, R8, R67, RZ ;  /* 0x0000004308307227 */ /* 0x000fe200078e00ff */
[----:B------:R-:W-:-:S03]  /*2920*/  ISETP.GT.U32.AND P4, PT, R2, R63, PT ;  /* 0x0000003f0200720c */ /* 0x000fc60003f84070 */
[----:B------:R-:W-:Y:S02]  /*2930*/  IMAD.MOV R48, RZ, RZ, -R48 ;  /* 0x000000ffff307224 */ /* 0x000fe400078e0a30 */
[--C-:B------:R-:W-:Y:S01]  /*2940*/  @!P0 IMAD.IADD R57, R57, 0x1, -R2.reuse ;  /* 0x0000000139398824 */ /* 0x100fe200078e0a02 */
[C---:B------:R-:W-:Y:S01]  /*2950*/  ISETP.GT.U32.AND P0, PT, R2.reuse, R55, PT ;  /* 0x000000370200720c */ /* 0x040fe20003f04070 */
[----:B------:R-:W-:Y:S02]  /*2960*/  @!P2 IMAD.IADD R61, R61, 0x1, -R2 ;  /* 0x000000013d3da824 */ /* 0x000fe400078e0a02 */
[C---:B------:R-:W-:Y:S01]  /*2970*/  IMAD R67, R2.reuse, R48, R67 ;  /* 0x0000003002437224 */ /* 0x040fe200078e0243 */
[----:B------:R-:W-:Y:S01]  /*2980*/  ISETP.GT.U32.AND P3, PT, R2, R57, PT ;  /* 0x000000390200720c */ /* 0x000fe20003f64070 */
[----:B------:R-:W-:-:S04]  /*2990*/  IMAD.HI.U32 R45, R8, R65, RZ ;  /* 0x00000041082d7227 */ /* 0x000fc800078e00ff */
[----:B------:R-:W-:Y:S01]  /*29a0*/  @!P4 IMAD.IADD R63, R63, 0x1, -R2 ;  /* 0x000000013f3fc824 */ /* 0x000fe200078e0a02 */
[----:B------:R-:W-:Y:S01]  /*29b0*/  ISETP.GT.U32.AND P4, PT, R2, R61, PT ;  /* 0x0000003d0200720c */ /* 0x000fe20003f84070 */
[----:B------:R-:W-:-:S04]  /*29c0*/  IMAD.HI.U32 R44, R8, R69, RZ ;  /* 0x00000045082c7227 */ /* 0x000fc800078e00ff */
[----:B------:R-:W-:-:S04]  /*29d0*/  IMAD.HI.U32 R48, R8, R73, RZ ;  /* 0x0000004908307227 */ /* 0x000fc800078e00ff */
[----:B------:R-:W-:Y:S02]  /*29e0*/  IMAD.MOV R45, RZ, RZ, -R45 ;  /* 0x000000ffff2d7224 */ /* 0x000fe400078e0a2d */
[----:B------:R-:W-:Y:S02]  /*29f0*/  @!P5 IMAD.MOV R51, RZ, RZ, -R51 ;  /* 0x000000ffff33d224 */ /* 0x000fe400078e0a33 */
[----:B------:R-:W-:Y:S01]  /*2a00*/  @!P4 IMAD.IADD R61, R61, 0x1, -R2 ;  /* 0x000000013d3dc824 */ /* 0x000fe200078e0a02 */
[C---:B------:R-:W-:Y:S01]  /*2a10*/  ISETP.GT.U32.AND P4, PT, R2.reuse, R67, PT ;  /* 0x000000430200720c */ /* 0x040fe20003f84070 */
[----:B------:R-:W-:Y:S02]  /*2a20*/  IMAD.MOV R44, RZ, RZ, -R44 ;  /* 0x000000ffff2c7224 */ /* 0x000fe400078e0a2c */
[----:B------:R-:W-:Y:S02]  /*2a30*/  IMAD.MOV R48, RZ, RZ, -R48 ;  /* 0x000000ffff307224 */ /* 0x000fe400078e0a30 */
[----:B------:R-:W-:-:S02]  /*2a40*/  IMAD R65, R2, R45, R65 ;  /* 0x0000002d02417224 */ /* 0x000fc400078e0241 */
[--C-:B------:R-:W-:Y:S01]  /*2a50*/  @!P0 IMAD.IADD R55, R55, 0x1, -R2.reuse ;  /* 0x0000000137378824 */ /* 0x100fe200078e0a02 */
[----:B------:R-:W-:Y:S01]  /*2a60*/  ISETP.GE.AND P0, PT, R54, RZ, PT ;  /* 0x000000ff3600720c */ /* 0x000fe20003f06270 */
[C---:B------:R-:W-:Y:S01]  /*2a70*/  IMAD R69, R2.reuse, R44, R69 ;  /* 0x0000002c02457224 */ /* 0x040fe200078e0245 */
[----:B------:R-:W0:Y:S01]  /*2a80*/  I2F.RP R54, R99 ;  /* 0x0000006300367306 */ /* 0x000e220000209400 */
[C---:B------:R-:W-:Y:S01]  /*2a90*/  IMAD R73, R2.reuse, R48, R73 ;  /* 0x0000003002497224 */ /* 0x040fe200078e0249 */
[----:B------:R-:W-:Y:S01]  /*2aa0*/  LOP3.LUT R48, R3, 0x14, RZ, 0xfc, !PT ;  /* 0x0000001403307812 */ /* 0x000fe200078efcff */
[----:B------:R-:W-:Y:S01]  /*2ab0*/  @!P4 IMAD.IADD R67, R67, 0x1, -R2 ;  /* 0x000000014343c824 */ /* 0x000fe200078e0a02 */
[----:B------:R-:W-:Y:S01]  /*2ac0*/  ISETP.GT.U32.AND P2, PT, R2, R65, PT ;  /* 0x000000410200720c */ /* 0x000fe20003f44070 */
[----:B------:R-:W-:Y:S01]  /*2ad0*/  IMAD.HI.U32 R44, R8, R75, RZ ;  /* 0x0000004b082c7227 */ /* 0x000fe200078e00ff */
[----:B------:R-:W-:Y:S02]  /*2ae0*/  IABS R77, R48 ;  /* 0x00000030004d7213 */ /* 0x000fe40000000000 */
[----:B------:R-:W-:Y:S01]  /*2af0*/  ISETP.GT.U32.AND P5, PT, R2, R67, PT ;  /* 0x000000430200720c */ /* 0x000fe20003fa4070 */
[----:B------:R-:W-:-:S02]  /*2b00*/  IMAD.MOV R44, RZ, RZ, -R44 ;  /* 0x000000ffff2c7224 */ /* 0x000fc400078e0a2c */
[----:B------:R-:W-:Y:S01]  /*2b10*/  @!P6 IMAD.MOV R41, RZ, RZ, -R41 ;  /* 0x000000ffff29e224 */ /* 0x000fe200078e0a29 */
[C---:B------:R-:W-:Y:S01]  /*2b20*/  ISETP.GT.U32.AND P6, PT, R2.reuse, R49, PT ;  /* 0x000000310200720c */ /* 0x040fe20003fc4070 */
[----:B------:R-:W-:Y:S02]  /*2b30*/  IMAD R75, R2, R44, R75 ;  /* 0x0000002c024b7224 */ /* 0x000fe400078e024b */
[----:B------:R-:W-:Y:S01]  /*2b40*/  IMAD.HI.U32 R44, R8, R77, RZ ;  /* 0x0000004d082c7227 */ /* 0x000fe200078e00ff */
[----:B0-----:R-:W0:Y:S03]  /*2b50*/  MUFU.RCP R54, R54 ;  /* 0x0000003600367308 */ /* 0x001e260000001000 */
[--C-:B------:R-:W-:Y:S01]  /*2b60*/  @!P3 IMAD.IADD R57, R57, 0x1, -R2.reuse ;  /* 0x000000013939b824 */ /* 0x100fe200078e0a02 */
[----:B------:R-:W-:Y:S01]  /*2b70*/  ISETP.GE.AND P3, PT, R56, RZ, PT ;  /* 0x000000ff3800720c */ /* 0x000fe20003f66270 */
[----:B------:R-:W-:Y:S01]  /*2b80*/  @!P5 IMAD.IADD R67, R67, 0x1, -R2 ;  /* 0x000000014343d824 */ /* 0x000fe200078e0a02 */
[----:B------:R-:W-:Y:S01]  /*2b90*/  ISETP.GT.U32.AND P5, PT, R2, R73, PT ;  /* 0x000000490200720c */ /* 0x000fe20003fa4070 */
[----:B------:R-:W-:-:S02]  /*2ba0*/  IMAD.MOV R56, RZ, RZ, -R44 ;  /* 0x000000ffff387224 */ /* 0x000fc400078e0a2c */
[----:B------:R-:W-:Y:S02]  /*2bb0*/  @!P2 IMAD.IADD R65, R65, 0x1, -R2 ;  /* 0x000000014141a824 */ /* 0x000fe400078e0a02 */
[----:B------:R-:W-:-:S03]  /*2bc0*/  IMAD.HI.U32 R45, R8, R71, RZ ;  /* 0x00000047082d7227 */ /* 0x000fc600078e00ff */
[C---:B------:R-:W-:Y:S01]  /*2bd0*/  ISETP.GT.U32.AND P2, PT, R2.reuse, R65, PT ;  /* 0x000000410200720c */ /* 0x040fe20003f44070 */
[C---:B------:R-:W-:Y:S02]  /*2be0*/  IMAD R77, R2.reuse, R56, R77 ;  /* 0x00000038024d7224 */ /* 0x040fe400078e024d */
[----:B------:R-:W-:Y:S02]  /*2bf0*/  IMAD.MOV R45, RZ, RZ, -R45 ;  /* 0x000000ffff2d7224 */ /* 0x000fe400078e0a2d */
[--C-:B------:R-:W-:Y:S01]  /*2c00*/  @!P5 IMAD.IADD R73, R73, 0x1, -R2.reuse ;  /* 0x000000014949d824 */ /* 0x100fe200078e0a02 */
[----:B------:R-:W-:Y:S01]  /*2c10*/  ISETP.GT.U32.AND P5, PT, R2, R77, PT ;  /* 0x0000004d0200720c */ /* 0x000fe20003fa4070 */
[----:B------:R-:W-:Y:S01]  /*2c20*/  @!P6 IMAD.IADD R49, R49, 0x1, -R2 ;  /* 0x000000013131e824 */ /* 0x000fe200078e0a02 */
[----:B------:R-:W-:Y:S01]  /*2c30*/  ISETP.GE.AND P6, PT, R52, RZ, PT ;  /* 0x000000ff3400720c */ /* 0x000fe20003fc6270 */
[----:B------:R-:W-:Y:S01]  /*2c40*/  IMAD R71, R2, R45, R71 ;  /* 0x0000002d02477224 */ /* 0x000fe200078e0247 */
[----:B------:R-:W-:Y:S01]  /*2c50*/  LOP3.LUT R52, R3, 0x10, RZ, 0xfc, !PT ;  /* 0x0000001003347812 */ /* 0x000fe200078efcff */
[----:B------:R-:W-:-:S03]  /*2c60*/  IMAD.HI.U32 R44, R8, R79, RZ ;  /* 0x0000004f082c7227 */ /* 0x000fc600078e00ff */
[C---:B------:R-:W-:Y:S01]  /*2c70*/  ISETP.GT.U32.AND P4, PT, R2.reuse, R71, PT ;  /* 0x000000470200720c */ /* 0x040fe20003f84070 */
[----:B------:R-:W-:Y:S01]  /*2c80*/  IMAD.MOV R44, RZ, RZ, -R44 ;  /* 0x000000ffff2c7224 */ /* 0x000fe200078e0a2c */
[----:B------:R-:W-:Y:S01]  /*2c90*/  IABS R81, R52 ;  /* 0x0000003400517213 */ /* 0x000fe20000000000 */
[----:B------:R-:W-:Y:S01]  /*2ca0*/  @!P2 IMAD.IADD R65, R65, 0x1, -R2 ;  /* 0x000000014141a824 */ /* 0x000fe200078e0a02 */
[C---:B------:R-:W-:Y:S01]  /*2cb0*/  ISETP.GT.U32.AND P2, PT, R2.reuse, R69, PT ;  /* 0x000000450200720c */ /* 0x040fe20003f44070 */
[----:B------:R-:W-:Y:S02]  /*2cc0*/  IMAD R79, R2, R44, R79 ;  /* 0x0000002c024f7224 */ /* 0x000fe400078e024f */
[----:B0-----:R-:W-:Y:S02]  /*2cd0*/  VIADD R45, R54, 0xffffffe ;  /* 0x0ffffffe362d7836 */ /* 0x001fe40000000000 */
[----:B------:R-:W-:-:S04]  /*2ce0*/  IMAD.HI.U32 R54, R8, R81, RZ ;  /* 0x0000005108367227 */ /* 0x000fc800078e00ff */
[----:B------:R-:W-:Y:S01]  /*2cf0*/  @!P5 IMAD.IADD R77, R77, 0x1, -R2 ;  /* 0x000000014d4dd824 */ /* 0x000fe200078e0a02 */
[C---:B------:R-:W-:Y:S01]  /*2d00*/  ISETP.GT.U32.AND P5, PT, R2.reuse, R79, PT ;  /* 0x0000004f0200720c */ /* 0x040fe20003fa4070 */
[----:B------:R-:W-:Y:S01]  /*2d10*/  IMAD.MOV R54, RZ, RZ, -R54 ;  /* 0x000000ffff367224 */ /* 0x000fe200078e0a36 */
[----:B------:R-:W0:Y:S01]  /*2d20*/  F2I.FTZ.U32.TRUNC.NTZ R45, R45 ;  /* 0x0000002d002d7305 */ /* 0x000e22000021f000 */
[----:B------:R-:W-:Y:S01]  /*2d30*/  @!P1 IMAD.MOV R49, RZ, RZ, -R49 ;  /* 0x000000ffff319224 */ /* 0x000fe200078e0a31 */
[C---:B------:R-:W-:Y:S01]  /*2d40*/  ISETP.GT.U32.AND P1, PT, R2.reuse, R63, PT ;  /* 0x0000003f0200720c */ /* 0x040fe20003f24070 */
[--C-:B------:R-:W-:Y:S02]  /*2d50*/  @!P4 IMAD.IADD R71, R71, 0x1, -R2.reuse ;  /* 0x000000014747c824 */ /* 0x100fe400078e0a02 */
[C---:B------:R-:W-:Y:S01]  /*2d60*/  IMAD R81, R2.reuse, R54, R81 ;  /* 0x0000003602517224 */ /* 0x040fe200078e0251 */
[----:B------:R-:W-:Y:S01]  /*2d70*/  LOP3.LUT R54, R3, 0xe, RZ, 0xfc, !PT ;  /* 0x0000000e03367812 */ /* 0x000fe200078efcff */
[----:B------:R-:W-:Y:S01]  /*2d80*/  @!P2 IMAD.IADD R69, R69, 0x1, -R2 ;  /* 0x000000014545a824 */ /* 0x000fe200078e0a02 */
[C---:B------:R-:W-:Y:S01]  /*2d90*/  ISETP.GT.U32.AND P4, PT, R2.reuse, R71, PT ;  /* 0x000000470200720c */ /* 0x040fe20003f84070 */
[----:B------:R-:W-:Y:S01]  /*2da0*/  IMAD.MOV R64, RZ, RZ, -R64 ;  /* 0x000000ffff407224 */ /* 0x000fe200078e0a40 */
[----:B------:R-:W-:Y:S01]  /*2db0*/  IABS R83, R54 ;  /* 0x0000003600537213 */ /* 0x000fe20000000000 */
[----:B------:R-:W-:Y:S01]  /*2dc0*/  @!P5 IMAD.IADD R79, R79, 0x1, -R2 ;  /* 0x000000014f4fd824 */ /* 0x000fe200078e0a02 */
[C---:B------:R-:W-:Y:S01]  /*2dd0*/  ISETP.GT.U32.AND P5, PT, R2.reuse, R81, PT ;  /* 0x000000510200720c */ /* 0x040fe20003fa4070 */
[----:B------:R-:W-:Y:S01]  /*2de0*/  @!P0 IMAD.MOV R55, RZ, RZ, -R55 ;  /* 0x000000ffff378224 */ /* 0x000fe200078e0a37 */
[----:B------:R-:W-:Y:S01]  /*2df0*/  ISETP.GT.U32.AND P2, PT, R2, R69, PT ;  /* 0x000000450200720c */ /* 0x000fe20003f44070 */
[----:B------:R-:W-:-:S04]  /*2e00*/  IMAD.HI.U32 R56, R8, R83, RZ ;  /* 0x0000005308387227 */ /* 0x000fc800078e00ff */
[----:B------:R-:W-:Y:S01]  /*2e10*/  @!P1 IMAD.IADD R63, R63, 0x1, -R2 ;  /* 0x000000013f3f9824 */ /* 0x000fe200078e0a02 */
[----:B------:R-:W-:Y:S01]  /*2e20*/  ISETP.GE.AND P1, PT, R58, RZ, PT ;  /* 0x000000ff3a00720c */ /* 0x000fe20003f26270 */
[----:B------:R-:W-:Y:S01]  /*2e30*/  IMAD.MOV R56, RZ, RZ, -R56 ;  /* 0x000000ffff387224 */ /* 0x000fe200078e0a38 */
[----:B------:R-:W-:Y:S01]  /*2e40*/  LOP3.LUT R58, R3, 0xc, RZ, 0xfc, !PT ;  /* 0x0000000c033a7812 */ /* 0x000fe200078efcff */
[--C-:B------:R-:W-:Y:S01]  /*2e50*/  @!P4 IMAD.IADD R71, R71, 0x1, -R2.reuse ;  /* 0x000000014747c824 */ /* 0x100fe200078e0a02 */
[----:B------:R-:W-:Y:S01]  /*2e60*/  ISETP.GE.AND P4, PT, R60, RZ, PT ;  /* 0x000000ff3c00720c */ /* 0x000fe20003f86270 */
[C---:B------:R-:W-:Y:S01]  /*2e70*/  IMAD R83, R2.reuse, R56, R83 ;  /* 0x0000003802537224 */ /* 0x040fe200078e0253 */
[----:B------:R-:W-:Y:S01]  /*2e80*/  IABS R85, R58 ;  /* 0x0000003a00557213 */ /* 0x000fe20000000000 */
[----:B0-----:R-:W-:Y:S02]  /*2e90*/  IMAD.MOV R60, RZ, RZ, -R45 ;  /* 0x000000ffff3c7224 */ /* 0x001fe400078e0a2d */
[--C-:B------:R-:W-:Y:S01]  /*2ea0*/  @!P5 IMAD.IADD R81, R81, 0x1, -R2.reuse ;  /* 0x000000015151d824 */ /* 0x100fe200078e0a02 */
[C---:B------:R-:W-:Y:S01]  /*2eb0*/  ISETP.GT.U32.AND P5, PT, R2.reuse, R83, PT ;  /* 0x000000530200720c */ /* 0x040fe20003fa4070 */
[----:B------:R-:W-:Y:S01]  /*2ec0*/  @!P2 IMAD.IADD R69, R69, 0x1, -R2 ;  /* 0x000000014545a824 */ /* 0x000fe200078e0a02 */
[----:B------:R-:W-:Y:S01]  /*2ed0*/  ISETP.GT.U32.AND P2, PT, R2, R75, PT ;  /* 0x0000004b0200720c */ /* 0x000fe20003f44070 */
[----:B------:R-:W-:-:S02]  /*2ee0*/  IMAD R91, R60, R99, RZ ;  /* 0x000000633c5b7224 */ /* 0x000fc400078e02ff */
[----:B------:R-:W-:-:S04]  /*2ef0*/  IMAD.HI.U32 R60, R8, R85, RZ ;  /* 0x00000055083c7227 */ /* 0x000fc800078e00ff */
[----:B------:R-:W-:Y:S02]  /*2f00*/  IMAD.MOV R66, RZ, RZ, -R60 ;  /* 0x000000ffff427224 */ /* 0x000fe400078e0a3c */
[C---:B------:R-:W-:Y:S01]  /*2f10*/  IMAD R89, R2.reuse, R64, R89 ;  /* 0x0000004002597224 */ /* 0x040fe200078e0259 */
[C---:B------:R-:W-:Y:S01]  /*2f20*/  LOP3.LUT R64, R3.reuse, 0x4, RZ, 0xfc, !PT ;  /* 0x0000000403407812 */ /* 0x040fe200078efcff */
[C---:B------:R-:W-:Y:S01]  /*2f30*/  IMAD R85, R2.reuse, R66, R85 ;  /* 0x0000004202557224 */ /* 0x040fe200078e0255 */
[----:B------:R-:W-:Y:S01]  /*2f40*/  LOP3.LUT R66, R3, 0x6, RZ, 0xfc, !PT ;  /* 0x0000000603427812 */ /* 0x000fe200078efcff */
[--C-:B------:R-:W-:Y:S01]  /*2f50*/  @!P5 IMAD.IADD R83, R83, 0x1, -R2.reuse ;  /* 0x000000015353d824 */ /* 0x100fe200078e0a02 */
[----:B------:R-:W-:Y:S01]  /*2f60*/  IABS R93, R64 ;  /* 0x00000040005d7213 */ /* 0x000fe20000000000 */
[----:B------:R-:W-:Y:S01]  /*2f70*/  @!P2 IMAD.IADD R75, R75, 0x1, -R2 ;  /* 0x000000014b4ba824 */ /* 0x000fe200078e0a02 */
[----:B------:R-:W-:Y:S01]  /*2f80*/  ISETP.GT.U32.AND P5, PT, R2, R85, PT ;  /* 0x000000550200720c */ /* 0x000fe20003fa4070 */
[----:B------:R-:W-:Y:S01]  /*2f90*/  IMAD.MOV.U32 R44, RZ, RZ, RZ ;  /* 0x000000ffff2c7224 */ /* 0x000fe200078e00ff */
[----:B------:R-:W-:Y:S01]  /*2fa0*/  ISETP.GE.AND P2, PT, R62, RZ, PT ;  /* 0x000000ff3e00720c */ /* 0x000fe20003f46270 */
[----:B------:R-:W-:Y:S01]  /*2fb0*/  @!P1 IMAD.MOV R59, RZ, RZ, -R59 ;  /* 0x000000ffff3b9224 */ /* 0x000fe200078e0a3b */
[C---:B------:R-:W-:Y:S01]  /*2fc0*/  ISETP.GT.U32.AND P0, PT, R2.reuse, R75, PT ;  /* 0x0000004b0200720c */ /* 0x040fe20003f04070 */
[----:B------:R-:W-:Y:S01]  /*2fd0*/  IMAD.HI.U32 R60, R45, R91, R44 ;  /* 0x0000005b2d3c7227 */ /* 0x000fe200078e002c */
[----:B------:R-:W-:-:S02]  /*2fe0*/  ISETP.GT.U32.AND P1, PT, R2, R79, PT ;  /* 0x0000004f0200720c */ /* 0x000fc40003f24070 */
[----:B------:R-:W-:Y:S01]  /*2ff0*/  IABS R91, R66 ;  /* 0x00000042005b7213 */ /* 0x000fe20000000000 */
[----:B------:R-:W-:-:S04]  /*3000*/  IMAD.HI.U32 R62, R8, R87, RZ ;  /* 0x00000057083e7227 */ /* 0x000fc800078e00ff */
[----:B------:R-:W-:Y:S01]  /*3010*/  @!P5 IMAD.IADD R85, R85, 0x1, -R2 ;  /* 0x000000015555d824 */ /* 0x000fe200078e0a02 */
[----:B------:R-:W-:Y:S01]  /*3020*/  ISETP.GT.U32.AND P5, PT, R2, R73, PT ;  /* 0x000000490200720c */ /* 0x000fe20003fa4070 */
[----:B------:R-:W-:-:S04]  /*3030*/  IMAD.HI.U32 R45, R8, R93, RZ ;  /* 0x0000005d082d7227 */ /* 0x000fc800078e00ff */
[----:B------:R-:W-:Y:S01]  /*3040*/  @!P2 IMAD.MOV R63, RZ, RZ, -R63 ;  /* 0x000000ffff3fa224 */ /* 0x000fe200078e0a3f */
[C---:B------:R-:W-:Y:S01]  /*3050*/  ISETP.GT.U32.AND P2, PT, R2.reuse, R85, PT ;  /* 0x000000550200720c */ /* 0x040fe20003f44070 */
[----:B------:R-:W-:Y:S01]  /*3060*/  @!P0 IMAD.IADD R75, R75, 0x1, -R2 ;  /* 0x000000014b4b8824 */ /* 0x000fe200078e0a02 */
[C---:B------:R-:W-:Y:S01]  /*3070*/  ISETP.GT.U32.AND P0, PT, R2.reuse, R89, PT ;  /* 0x000000590200720c */ /* 0x040fe20003f04070 */
[----:B------:R-:W-:Y:S02]  /*3080*/  IMAD.MOV R62, RZ, RZ, -R62 ;  /* 0x000000ffff3e7224 */ /* 0x000fe400078e0a3e */
[----:B------:R-:W-:Y:S02]  /*3090*/  IMAD.MOV R45, RZ, RZ, -R45 ;  /* 0x000000ffff2d7224 */ /* 0x000fe400078e0a2d */
[C---:B------:R-:W-:Y:S01]  /*30a0*/  IMAD R87, R2.reuse, R62, R87 ;  /* 0x0000003e02577224 */ /* 0x040fe200078e0257 */
[----:B------:R-:W-:Y:S01]  /*30b0*/  IABS R62, R171 ;  /* 0x000000ab003e7213 */ /* 0x000fe20000000000 */
[C---:B------:R-:W-:Y:S01]  /*30c0*/  IMAD R93, R2.reuse, R45, R93 ;  /* 0x0000002d025d7224 */ /* 0x040fe200078e025d */
[----:B------:R-:W-:Y:S01]  /*30d0*/  SHF.R.S32.HI R45, RZ, 0x1f, R184 ;  /* 0x0000001fff2d7819 */ /* 0x000fe200000114b8 */
[----:B------:R-:W-:Y:S01]  /*30e0*/  @!P6 IMAD.MOV R53, RZ, RZ, -R53 ;  /* 0x000000ffff35e224 */ /* 0x000fe200078e0a35 */
[C---:B------:R-:W-:Y:S01]  /*30f0*/  ISETP.GT.U32.AND P6, PT, R2.reuse, R83, PT ;  /* 0x000000530200720c */ /* 0x040fe20003fc4070 */
[--C-:B------:R-:W-:Y:S01]  /*3100*/  @!P5 IMAD.IADD R73, R73, 0x1, -R2.reuse ;  /* 0x000000014949d824 */ /* 0x100fe200078e0a02 */
[C---:B------:R-:W-:Y:S01]  /*3110*/  ISETP.GT.U32.AND P5, PT, R2.reuse, R87, PT ;  /* 0x000000570200720c */ /* 0x040fe20003fa4070 */
[----:B------:R-:W-:Y:S01]  /*3120*/  @!P1 IMAD.IADD R79, R79, 0x1, -R2 ;  /* 0x000000014f4f9824 */ /* 0x000fe200078e0a02 */
[----:B------:R-:W-:Y:S01]  /*3130*/  ISETP.GT.U32.AND P1, PT, R2, R93, PT ;  /* 0x0000005d0200720c */ /* 0x000fe20003f24070 */
[----:B------:R-:W-:Y:S01]  /*3140*/  IMAD.HI.U32 R44, R8, R91, RZ ;  /* 0x0000005b082c7227 */ /* 0x000fe200078e00ff */
[----:B------:R-:W-:-:S03]  /*3150*/  LEA.HI R184, R45, R184, RZ, 0x6 ;  /* 0x000000b82db87211 */ /* 0x000fc600078f30ff */
[----:B------:R-:W-:Y:S01]  /*3160*/  IMAD.HI.U32 R56, R8, R95, RZ ;  /* 0x0000005f08387227 */ /* 0x000fe200078e00ff */
[----:B------:R-:W-:-:S03]  /*3170*/  SHF.R.S32.HI R184, RZ, 0x6, R184 ;  /* 0x00000006ffb87819 */ /* 0x000fc600000114b8 */
[----:B------:R-:W-:-:S04]  /*3180*/  IMAD.HI.U32 R8, R8, R97, RZ ;  /* 0x0000006108087227 */ /* 0x000fc800078e00ff */
[--C-:B------:R-:W-:Y:S01]  /*3190*/  @!P2 IMAD.IADD R85, R85, 0x1, -R2.reuse ;  /* 0x000000015555a824 */ /* 0x100fe200078e0a02 */
[----:B------:R-:W-:Y:S01]  /*31a0*/  ISETP.GE.AND P2, PT, R68, RZ, PT ;  /* 0x000000ff4400720c */ /* 0x000fe20003f46270 */
[----:B------:R-:W-:Y:S01]  /*31b0*/  @!P0 IMAD.IADD R89, R89, 0x1, -R2 ;  /* 0x0000000159598824 */ /* 0x000fe200078e0a02 */
[----:B------:R-:W-:Y:S01]  /*31c0*/  ISETP.GE.AND P0, PT, R70, RZ, PT ;  /* 0x000000ff4600720c */ /* 0x000fe20003f06270 */
[----:B------:R-:W-:Y:S02]  /*31d0*/  IMAD.MOV R8, RZ, RZ, -R8 ;  /* 0x000000ffff087224 */ /* 0x000fe400078e0a08 */
[----:B------:R-:W-:Y:S01]  /*31e0*/  @!P3 IMAD.MOV R57, RZ, RZ, -R57 ;  /* 0x000000ffff39b224 */ /* 0x000fe200078e0a39 */
[C---:B------:R-:W-:Y:S01]  /*31f0*/  ISETP.GT.U32.AND P3, PT, R2.reuse, R77, PT ;  /* 0x0000004d0200720c */ /* 0x040fe20003f64070 */
[----:B------:R-:W-:Y:S01]  /*3200*/  @!P4 IMAD.MOV R61, RZ, RZ, -R61 ;  /* 0x000000ffff3dc224 */ /* 0x000fe200078e0a3d */
[C---:B------:R-:W-:Y:S01]  /*3210*/  ISETP.GT.U32.AND P4, PT, R2.reuse, R81, PT ;  /* 0x000000510200720c */ /* 0x040fe20003f84070 */
[----:B------:R-:W-:-:S02]  /*3220*/  IMAD R97, R2, R8, R97 ;  /* 0x0000000802617224 */ /* 0x000fc400078e0261 */
[----:B------:R-:W-:-:S04]  /*3230*/  IMAD.HI.U32 R60, R60, R62, RZ ;  /* 0x0000003e3c3c7227 */ /* 0x000fc800078e00ff */
[----:B------:R-:W-:Y:S02]  /*3240*/  IMAD.MOV R44, RZ, RZ, -R44 ;  /* 0x000000ffff2c7224 */ /* 0x000fe400078e0a2c */
[----:B------:R-:W-:Y:S02]  /*3250*/  IMAD.MOV R56, RZ, RZ, -R56 ;  /* 0x000000ffff387224 */ /* 0x000fe400078e0a38 */
[--C-:B------:R-:W-:Y:S01]  /*3260*/  @!P6 IMAD.IADD R83, R83, 0x1, -R2.reuse ;  /* 0x000000015353e824 */ /* 0x100fe200078e0a02 */
[----:B------:R-:W-:Y:S01]  /*3270*/  ISETP.GT.U32.AND P6, PT, R2, R97, PT ;  /* 0x000000610200720c */ /* 0x000fe20003fc4070 */
[--C-:B------:R-:W-:Y:S02]  /*3280*/  @!P5 IMAD.IADD R87, R87, 0x1, -R2.reuse ;  /* 0x000000015757d824 */ /* 0x100fe400078e0a02 */
[----:B------:R-:W-:Y:S01]  /*3290*/  @!P1 IMAD.IADD R93, R93, 0x1, -R2 ;  /* 0x000000015d5d9824 */ /* 0x000fe200078e0a02 */
[----:B------:R-:W-:Y:S01]  /*32a0*/  ISETP.GE.AND P1, PT, R74, RZ, PT ;  /* 0x000000ff4a00720c */ /* 0x000fe20003f26270 */
[----:B------:R-:W-:-:S02]  /*32b0*/  IMAD.MOV R60, RZ, RZ, -R60 ;  /* 0x000000ffff3c7224 */ /* 0x000fc400078e0a3c */
[C---:B------:R-:W-:Y:S02]  /*32c0*/  IMAD R91, R2.reuse, R44, R91 ;  /* 0x0000002c025b7224 */ /* 0x040fe400078e025b */
[C---:B------:R-:W-:Y:S02]  /*32d0*/  IMAD R95, R2.reuse, R56, R95 ;  /* 0x00000038025f7224 */ /* 0x040fe400078e025f */
[----:B------:R-:W-:Y:S01]  /*32e0*/  @!P2 IMAD.MOV R65, RZ, RZ, -R65 ;  /* 0x000000ffff41a224 */ /* 0x000fe200078e0a41 */
[C---:B------:R-:W-:Y:S01]  /*32f0*/  ISETP.GT.U32.AND P2, PT, R2.reuse, R87, PT ;  /* 0x000000570200720c */ /* 0x040fe20003f44070 */
[----:B------:R-:W-:Y:S01]  /*3300*/  @!P0 IMAD.MOV R67, RZ, RZ, -R67 ;  /* 0x000000ffff438224 */ /* 0x000fe200078e0a43 */
[C---:B------:R-:W-:Y:S01]  /*3310*/  ISETP.GT.U32.AND P0, PT, R2.reuse, R89, PT ;  /* 0x000000590200720c */ /* 0x040fe20003f04070 */
[----:B------:R-:W-:Y:S02]  /*3320*/  IMAD R8, R99, R60, R62 ;  /* 0x0000003c63087224 */ /* 0x000fe400078e023e */
[--C-:B------:R-:W-:Y:S01]  /*3330*/  @!P3 IMAD.IADD R77, R77, 0x1, -R2.reuse ;  /* 0x000000014d4db824 */ /* 0x100fe200078e0a02 */
[C---:B------:R-:W-:Y:S01]  /*3340*/  ISETP.GT.U32.AND P3, PT, R2.reuse, R91, PT ;  /* 0x0000005b0200720c */ /* 0x040fe20003f64070 */
[--C-:B------:R-:W-:Y:S01]  /*3350*/  @!P4 IMAD.IADD R81, R81, 0x1, -R2.reuse ;  /* 0x000000015151c824 */ /* 0x100fe200078e0a02 */
[----:B------:R-:W-:Y:S01]  /*3360*/  ISETP.GT.U32.AND P4, PT, R2, R95, PT ;  /* 0x0000005f0200720c */ /* 0x000fe20003f84070 */
[--C-:B------:R-:W-:Y:S01]  /*3370*/  @!P6 IMAD.IADD R97, R97, 0x1, -R2.reuse ;  /* 0x000000016161e824 */ /* 0x100fe200078e0a02 */
[----:B------:R-:W-:Y:S01]  /*3380*/  ISETP.GT.U32.AND P5, PT, R99, R8, PT ;  /* 0x000000086300720c */ /* 0x000fe20003fa4070 */
[----:B------:R-:W-:Y:S01]  /*3390*/  @!P1 IMAD.MOV R71, RZ, RZ, -R71 ;  /* 0x000000ffff479224 */ /* 0x000fe200078e0a47 */
[----:B------:R-:W-:Y:S01]  /*33a0*/  ISETP.GE.AND P6, PT, R78, RZ, PT ;  /* 0x000000ff4e00720c */ /* 0x000fe20003fc6270 */
[--C-:B------:R-:W-:Y:S01]  /*33b0*/  @!P2 IMAD.IADD R87, R87, 0x1, -R2.reuse ;  /* 0x000000015757a824 */ /* 0x100fe200078e0a02 */
[----:B------:R-:W-:Y:S01]  /*33c0*/  ISETP.GT.U32.AND P1, PT, R2, R93, PT ;  /* 0x0000005d0200720c */ /* 0x000fe20003f24070 */
[----:B------:R-:W-:Y:S01]  /*33d0*/  @!P0 IMAD.IADD R89, R89, 0x1, -R2 ;  /* 0x0000000159598824 */ /* 0x000fe200078e0a02 */
[----:B------:R-:W-:-:S02]  /*33e0*/  ISETP.GE.AND P2, PT, R48, RZ, PT ;  /* 0x000000ff3000720c */ /* 0x000fc40003f46270 */
[----:B------:R-:W-:Y:S01]  /*33f0*/  ISETP.GE.AND P0, PT, R50, RZ, PT ;  /* 0x000000ff3200720c */ /* 0x000fe20003f06270 */
[--C-:B------:R-:W-:Y:S01]  /*3400*/  @!P3 IMAD.IADD R91, R91, 0x1, -R2.reuse ;  /* 0x000000015b5bb824 */ /* 0x100fe200078e0a02 */
[----:B------:R-:W-:Y:S01]  /*3410*/  ISETP.GE.AND P3, PT, R72, RZ, PT ;  /* 0x000000ff4800720c */ /* 0x000fe20003f66270 */
[--C-:B------:R-:W-:Y:S01]  /*3420*/  @!P4 IMAD.IADD R95, R95, 0x1, -R2.reuse ;  /* 0x000000015f5fc824 */ /* 0x100fe200078e0a02 */
[----:B------:R-:W-:Y:S01]  /*3430*/  ISETP.GE.AND P4, PT, R76, RZ, PT ;  /* 0x000000ff4c00720c */ /* 0x000fe20003f86270 */
[----:B------:R-:W-:Y:S01]  /*3440*/  @!P5 IMAD.IADD R8, R8, 0x1, -R99 ;  /* 0x000000010808d824 */ /* 0x000fe200078e0a63 */
[----:B------:R-:W-:Y:S01]  /*3450*/  ISETP.GT.U32.AND P5, PT, R2, R97, PT ;  /* 0x000000610200720c */ /* 0x000fe20003fa4070 */
[----:B------:R-:W-:Y:S02]  /*3460*/  @!P6 IMAD.MOV R75, RZ, RZ, -R75 ;  /* 0x000000ffff4be224 */ /* 0x000fe400078e0a4b */
[--C-:B------:R-:W-:Y:S01]  /*3470*/  @!P1 IMAD.IADD R93, R93, 0x1, -R2.reuse ;  /* 0x000000015d5d9824 */ /* 0x100fe200078e0a02 */
[----:B------:R-:W-:Y:S01]  /*3480*/  ISETP.GT.U32.AND P6, PT, R99, R8, PT ;  /* 0x000000086300720c */ /* 0x000fe20003fc4070 */
[----:B------:R-:W-:Y:S01]  /*3490*/  @!P2 IMAD.MOV R77, RZ, RZ, -R77 ;  /* 0x000000ffff4da224 */ /* 0x000fe200078e0a4d */
[----:B------:R-:W-:Y:S01]  /*34a0*/  ISETP.GE.AND P1, PT, R54, RZ, PT ;  /* 0x000000ff3600720c */ /* 0x000fe20003f26270 */
[----:B------:R-:W-:Y:S01]  /*34b0*/  @!P0 IMAD.MOV R79, RZ, RZ, -R79 ;  /* 0x000000ffff4f8224 */ /* 0x000fe200078e0a4f */
[----:B------:R-:W-:Y:S01]  /*34c0*/  ISETP.GE.AND P2, PT, R171, RZ, PT ;  /* 0x000000ffab00720c */ /* 0x000fe20003f46270 */
[----:B------:R-:W-:Y:S01]  /*34d0*/  @!P3 IMAD.MOV R69, RZ, RZ, -R69 ;  /* 0x000000ffff45b224 */ /* 0x000fe200078e0a45 */
[----:B------:R-:W-:Y:S01]  /*34e0*/  ISETP.NE.AND P0, PT, R46, RZ, PT ;  /* 0x000000ff2e00720c */ /* 0x000fe20003f05270 */
[----:B------:R-:W-:Y:S01]  /*34f0*/  @!P4 IMAD.MOV R73, RZ, RZ, -R73 ;  /* 0x000000ffff49c224 */ /* 0x000fe200078e0a49 */
[C---:B------:R-:W-:Y:S01]  /*3500*/  ISETP.GT.U32.AND P3, PT, R2.reuse, R91, PT ;  /* 0x0000005b0200720c */ /* 0x040fe20003f64070 */
[----:B------:R-:W-:Y:S01]  /*3510*/  @!P5 IMAD.IADD R97, R97, 0x1, -R2 ;  /* 0x000000016161d824 */ /* 0x000fe200078e0a02 */
[----:B------:R-:W-:-:S02]  /*3520*/  ISETP.GT.U32.AND P4, PT, R2, R95, PT ;  /* 0x0000005f0200720c */ /* 0x000fc40003f84070 */
[----:B------:R-:W-:Y:S01]  /*3530*/  ISETP.GE.AND P5, PT, R80, RZ, PT ;  /* 0x000000ff5000720c */ /* 0x000fe20003fa6270 */
[----:B------:R-:W-:Y:S01]  /*3540*/  @!P6 IMAD.IADD R8, R8, 0x1, -R99 ;  /* 0x000000010808e824 */ /* 0x000fe200078e0a63 */
[----:B------:R-:W-:Y:S01]  /*3550*/  ISETP.GE.AND P6, PT, R66, RZ, PT ;  /* 0x000000ff4200720c */ /* 0x000fe20003fc6270 */
[----:B------:R-:W-:Y:S01]  /*3560*/  @!P1 IMAD.MOV R83, RZ, RZ, -R83 ;  /* 0x000000ffff539224 */ /* 0x000fe200078e0a53 */
[----:B------:R-:W-:Y:S01]  /*3570*/  ISETP.GE.AND P1, PT, R82, RZ, PT ;  /* 0x000000ff5200720c */ /* 0x000fe20003f26270 */
[----:B------:R-:W-:Y:S01]  /*3580*/  @!P2 IMAD.MOV R8, RZ, RZ, -R8 ;  /* 0x000000ffff08a224 */ /* 0x000fe200078e0a08 */
[----:B------:R-:W-:Y:S02]  /*3590*/  ISETP.GE.AND P2, PT, R84, RZ, PT ;  /* 0x000000ff5400720c */ /* 0x000fe40003f46270 */
[----:B------:R-:W-:Y:S01]  /*35a0*/  @!P0 LOP3.LUT R8, RZ, R46, RZ, 0x33, !PT ;  /* 0x0000002eff088212 */ /* 0x000fe200078e33ff */
[--C-:B------:R-:W-:Y:S01]  /*35b0*/  @!P3 IMAD.IADD R91, R91, 0x1, -R2.reuse ;  /* 0x000000015b5bb824 */ /* 0x100fe200078e0a02 */
[----:B------:R-:W-:Y:S01]  /*35c0*/  ISETP.NE.AND P0, PT, R47, RZ, PT ;  /* 0x000000ff2f00720c */ /* 0x000fe20003f05270 */
[----:B------:R-:W-:Y:S01]  /*35d0*/  @!P4 IMAD.IADD R95, R95, 0x1, -R2 ;  /* 0x000000015f5fc824 */ /* 0x000fe200078e0a02 */
[----:B------:R-:W-:Y:S01]  /*35e0*/  LOP3.LUT R2, RZ, R47, RZ, 0x33, !PT ;  /* 0x0000002fff027212 */ /* 0x000fe200078e33ff */
[----:B------:R-:W-:Y:S01]  /*35f0*/  IMAD R8, R8, UR8, RZ ;  /* 0x0000000808087c24 */ /* 0x000fe2000f8e02ff */
[----:B------:R-:W-:Y:S01]  /*3600*/  ISETP.GE.AND P4, PT, R58, RZ, PT ;  /* 0x000000ff3a00720c */ /* 0x000fe20003f86270 */
[----:B------:R-:W-:Y:S01]  /*3610*/  ULDC UR8, c[0x0][0x240] ;  /* 0x0000900000087ab9 */ /* 0x000fe20000000800 */
[----:B------:R-:W-:Y:S01]  /*3620*/  ISETP.GE.AND P3, PT, R52, RZ, PT ;  /* 0x000000ff3400720c */ /* 0x000fe20003f66270 */
[----:B------:R-:W-:Y:S01]  /*3630*/  @!P1 IMAD.MOV R89, RZ, RZ, -R89 ;  /* 0x000000ffff599224 */ /* 0x000fe200078e0a59 */
[----:B------:R-:W-:Y:S01]  /*3640*/  SEL R9, R2, R9, !P0 ;  /* 0x0000000902097207 */ /* 0x000fe20004000000 */
[----:B------:R-:W-:Y:S01]  /*3650*/  @!P2 IMAD.MOV R95, RZ, RZ, -R95 ;  /* 0x000000ffff5fa224 */ /* 0x000fe200078e0a5f */
[----:B------:R-:W-:Y:S01]  /*3660*/  LEA R186, P1, R8, UR10, 0x1 ;  /* 0x0000000a08ba7c11 */ /* 0x000fe2000f8208ff */
[----:B------:R-:W-:Y:S01]  /*3670*/  @!P5 IMAD.MOV R87, RZ, RZ, -R87 ;  /* 0x000000ffff57d224 */ /* 0x000fe200078e0a57 */
[C---:B------:R-:W-:Y:S01]  /*3680*/  SEL R7, R2.reuse, R7, !P0 ;  /* 0x0000000702077207 */ /* 0x040fe20004000000 */
[----:B------:R-:W-:Y:S01]  /*3690*/  IMAD R9, R9, UR8, RZ ;  /* 0x0000000809097c24 */ /* 0x000fe2000f8e02ff */
[----:B------:R-:W-:Y:S01]  /*36a0*/  SEL R16, R2, R16, !P0 ;  /* 0x0000001002107207 */ /* 0x000fe20004000000 */
[----:B------:R-:W-:Y:S01]  /*36b0*/  @!P6 IMAD.MOV R91, RZ, RZ, -R91 ;  /* 0x000000ffff5be224 */ /* 0x000fe200078e0a5b */
[----:B------:R-:W-:Y:S01]  /*36c0*/  LEA.HI.X.SX32 R187, R8, UR11, 0x1, P1 ;  /* 0x0000000b08bb7c11 */ /* 0x000fe200088f0eff */
[----:B------:R-:W-:Y:S01]  /*36d0*/  ULDC.64 UR10, c[0x0][0x218] ;  /* 0x00008600000a7ab9 */ /* 0x000fe20000000a00 */
[C---:B------:R-:W-:Y:S01]  /*36e0*/  SEL R15, R2.reuse, R15, !P0 ;  /* 0x0000000f020f7207 */ /* 0x040fe20004000000 */
[----:B------:R-:W-:Y:S01]  /*36f0*/  IMAD R7, R7, UR8, RZ ;  /* 0x0000000807077c24 */ /* 0x000fe2000f8e02ff */
[----:B------:R-:W-:Y:S01]  /*3700*/  SEL R23, R2, R23, !P0 ;  /* 0x0000001702177207 */ /* 0x000fe20004000000 */
[----:B------:R-:W-:Y:S01]  /*3710*/  IMAD R16, R16, UR8, RZ ;  /* 0x0000000810107c24 */ /* 0x000fe2000f8e02ff */
[----:B------:R-:W-:Y:S01]  /*3720*/  LEA R160, P1, R9, UR10, 0x1 ;  /* 0x0000000a09a07c11 */ /* 0x000fe2000f8208ff */
[----:B------:R-:W-:Y:S01]  /*3730*/  @!P4 IMAD.MOV R85, RZ, RZ, -R85 ;  /* 0x000000ffff55c224 */ /* 0x000fe200078e0a55 */
[----:B------:R-:W-:Y:S01]  /*3740*/  ISETP.GE.AND P4, PT, R64, RZ, PT ;  /* 0x000000ff4000720c */ /* 0x000fe20003f86270 */
[----:B------:R-:W-:Y:S01]  /*3750*/  @!P3 IMAD.MOV R81, RZ, RZ, -R81 ;  /* 0x000000ffff51b224 */ /* 0x000fe200078e0a51 */
[----:B------:R-:W-:Y:S01]  /*3760*/  ISETP.GE.AND P3, PT, R3, RZ, PT ;  /* 0x000000ff0300720c */ /* 0x000fe20003f66270 */
[----:B------:R-:W-:Y:S01]  /*3770*/  IMAD R15, R15, UR8, RZ ;  /* 0x000000080f0f7c24 */ /* 0x000fe2000f8e02ff */
[----:B------:R-:W-:Y:S01]  /*3780*/  LEA.HI.X.SX32 R161, R9, UR11, 0x1, P1 ;  /* 0x0000000b09a17c11 */ /* 0x000fe200088f0eff */
[----:B------:R-:W-:Y:S01]  /*3790*/  IMAD R23, R23, UR8, RZ ;  /* 0x0000000817177c24 */ /* 0x000fe2000f8e02ff */
[----:B------:R-:W-:-:S02]  /*37a0*/  SEL R22, R2, R22, !P0 ;  /* 0x0000001602167207 */ /* 0x000fc40004000000 */
[----:B------:R-:W-:Y:S02]  /*37b0*/  SEL R30, R2, R30, !P0 ;  /* 0x0000001e021e7207 */ /* 0x000fe40004000000 */
[C---:B------:R-:W-:Y:S01]  /*37c0*/  LEA R162, P2, R7.reuse, UR10, 0x1 ;  /* 0x0000000a07a27c11 */ /* 0x040fe2000f8408ff */
[----:B------:R-:W-:Y:S01]  /*37d0*/  IMAD R22, R22, UR8, RZ ;  /* 0x0000000816167c24 */ /* 0x000fe2000f8e02ff */
[----:B------:R-:W-:Y:S01]  /*37e0*/  LEA R146, P1, R16, UR10, 0x1 ;  /* 0x0000000a10927c11 */ /* 0x000fe2000f8208ff */
[----:B------:R-:W-:Y:S01]  /*37f0*/  IMAD R30, R30, UR8, RZ ;  /* 0x000000081e1e7c24 */ /* 0x000fe2000f8e02ff */
[C---:B------:R-:W-:Y:S01]  /*3800*/  SEL R4, R2.reuse, R4, !P0 ;  /* 0x0000000402047207 */ /* 0x040fe20004000000 */
[----:B------:R-:W-:Y:S01]  /*3810*/  @!P4 IMAD.MOV R93, RZ, RZ, -R93 ;  /* 0x000000ffff5dc224 */ /* 0x000fe200078e0a5d */
[----:B------:R-:W-:Y:S01]  /*3820*/  SEL R6, R2, R6, !P0 ;  /* 0x0000000602067207 */ /* 0x000fe20004000000 */
[----:B------:R-:W-:Y:S01]  /*3830*/  @!P3 IMAD.MOV R97, RZ, RZ, -R97 ;  /* 0x000000ffff61b224 */ /* 0x000fe200078e0a61 */
[----:B------:R-:W-:Y:S01]  /*3840*/  LEA.HI.X.SX32 R163, R7, UR11, 0x1, P2 ;  /* 0x0000000b07a37c11 */ /* 0x000fe200090f0eff */
[----:B------:R-:W-:Y:S01]  /*3850*/  IMAD R4, R4, UR8, RZ ;  /* 0x0000000804047c24 */ /* 0x000fe2000f8e02ff */
[----:B------:R-:W-:Y:S01]  /*3860*/  LEA.HI.X.SX32 R147, R16, UR11, 0x1, P1 ;  /* 0x0000000b10937c11 */ /* 0x000fe200088f0eff */
[----:B------:R-:W-:Y:S01]  /*3870*/  IMAD R6, R6, UR8, RZ ;  /* 0x0000000806067c24 */ /* 0x000fe2000f8e02ff */
[----:B------:R-:W-:-:S02]  /*3880*/  SEL R29, R2, R29, !P0 ;  /* 0x0000001d021d7207 */ /* 0x000fc40004000000 */
[C---:B------:R-:W-:Y:S02]  /*3890*/  SEL R37, R2.reuse, R37, !P0 ;  /* 0x0000002502257207 */ /* 0x040fe40004000000 */
[----:B------:R-:W-:Y:S01]  /*38a0*/  LEA R148, P2, R15, UR10, 0x1 ;  /* 0x0000000a0f947c11 */ /* 0x000fe2000f8408ff */
[----:B------:R-:W-:Y:S01]  /*38b0*/  IMAD R29, R29, UR8, RZ ;  /* 0x000000081d1d7c24 */ /* 0x000fe2000f8e02ff */
[----:B------:R-:W-:Y:S01]  /*38c0*/  LEA R132, P1, R23, UR10, 0x1 ;  /* 0x0000000a17847c11 */ /* 0x000fe2000f8208ff */
[----:B------:R-:W-:Y:S01]  /*38d0*/  IMAD R37, R37, UR8, RZ ;  /* 0x0000000825257c24 */ /* 0x000fe2000f8e02ff */
[C---:B------:R-:W-:Y:S02]  /*38e0*/  SEL R5, R2.reuse, R5, !P0 ;  /* 0x0000000502057207 */ /* 0x040fe40004000000 */
[C---:B------:R-:W-:Y:S02]  /*38f0*/  SEL R10, R2.reuse, R10, !P0 ;  /* 0x0000000a020a7207 */ /* 0x040fe40004000000 */
[C---:B------:R-:W-:Y:S01]  /*3900*/  SEL R11, R2.reuse, R11, !P0 ;  /* 0x0000000b020b7207 */ /* 0x040fe20004000000 */
[----:B------:R-:W-:Y:S01]  /*3910*/  IMAD R5, R5, UR8, RZ ;  /* 0x0000000805057c24 */ /* 0x000fe2000f8e02ff */
[----:B------:R-:W-:Y:S01]  /*3920*/  SEL R12, R2, R12, !P0 ;  /* 0x0000000c020c7207 */ /* 0x000fe20004000000 */
[----:B------:R-:W-:Y:S01]  /*3930*/  IMAD R10, R10, UR8, RZ ;  /* 0x000000080a0a7c24 */ /* 0x000fe2000f8e02ff */
[----:B------:R-:W-:Y:S01]  /*3940*/  SEL R13, R2, R13, !P0 ;  /* 0x0000000d020d7207 */ /* 0x000fe20004000000 */
[----:B------:R-:W-:Y:S01]  /*3950*/  IMAD R11, R11, UR8, RZ ;  /* 0x000000080b0b7c24 */ /* 0x000fe2000f8e02ff */
[----:B------:R-:W-:Y:S01]  /*3960*/  LEA.HI.X.SX32 R149, R15, UR11, 0x1, P2 ;  /* 0x0000000b0f957c11 */ /* 0x000fe200090f0eff */
[----:B------:R-:W-:Y:S01]  /*3970*/  IMAD R12, R12, UR8, RZ ;  /* 0x000000080c0c7c24 */ /* 0x000fe2000f8e02ff */
[----:B------:R-:W-:Y:S01]  /*3980*/  LEA.HI.X.SX32 R133, R23, UR11, 0x1, P1 ;  /* 0x0000000b17857c11 */ /* 0x000fe200088f0eff */
[----:B------:R-:W-:Y:S01]  /*3990*/  IMAD R13, R13, UR8, RZ ;  /* 0x000000080d0d7c24 */ /* 0x000fe2000f8e02ff */
[----:B------:R-:W-:-:S02]  /*39a0*/  SEL R36, R2, R36, !P0 ;  /* 0x0000002402247207 */ /* 0x000fc40004000000 */
[----:B------:R-:W-:Y:S02]  /*39b0*/  SEL R49, R2, R49, !P0 ;  /* 0x0000003102317207 */ /* 0x000fe40004000000 */
[----:B------:R-:W-:Y:S01]  /*39c0*/  LEA R134, P2, R22, UR10, 0x1 ;  /* 0x0000000a16867c11 */ /* 0x000fe2000f8408ff */
[----:B------:R-:W-:Y:S01]  /*39d0*/  IMAD R36, R36, UR8, RZ ;  /* 0x0000000824247c24 */ /* 0x000fe2000f8e02ff */
[----:B------:R-:W-:Y:S01]  /*39e0*/  LEA R118, P1, R30, UR10, 0x1 ;  /* 0x0000000a1e767c11 */ /* 0x000fe2000f8208ff */
[----:B------:R-:W-:Y:S01]  /*39f0*/  IMAD R49, R49, UR8, RZ ;  /* 0x0000000831317c24 */ /* 0x000fe2000f8e02ff */
[C---:B------:R-:W-:Y:S02]  /*3a00*/  SEL R14, R2.reuse, R14, !P0 ;  /* 0x0000000e020e7207 */ /* 0x040fe40004000000 */
[C---:B------:R-:W-:Y:S02]  /*3a10*/  SEL R17, R2.reuse, R17, !P0 ;  /* 0x0000001102117207 */ /* 0x040fe40004000000 */
[----:B------:R-:W-:Y:S01]  /*3a20*/  SEL R18, R2, R18, !P0 ;  /* 0x0000001202127207 */ /* 0x000fe20004000000 */
[----:B------:R-:W-:Y:S01]  /*3a30*/  IMAD R14, R14, UR8, RZ ;  /* 0x000000080e0e7c24 */ /* 0x000fe2000f8e02ff */
[C---:B------:R-:W-:Y:S01]  /*3a40*/  SEL R19, R2.reuse, R19, !P0 ;  /* 0x0000001302137207 */ /* 0x040fe20004000000 */
[----:B------:R-:W-:Y:S01]  /*3a50*/  IMAD R17, R17, UR8, RZ ;  /* 0x0000000811117c24 */ /* 0x000fe2000f8e02ff */
[----:B------:R-:W-:Y:S01]  /*3a60*/  SEL R20, R2, R20, !P0 ;  /* 0x0000001402147207 */ /* 0x000fe20004000000 */
[----:B------:R-:W-:Y:S01]  /*3a70*/  IMAD R18, R18, UR8, RZ ;  /* 0x0000000812127c24 */ /* 0x000fe2000f8e02ff */
[----:B------:R-:W-:Y:S01]  /*3a80*/  LEA R168, P6, R4, UR10, 0x1 ;  /* 0x0000000a04a87c11 */ /* 0x000fe2000f8c08ff */
[----:B------:R-:W-:Y:S01]  /*3a90*/  IMAD R19, R19, UR8, RZ ;  /* 0x0000000813137c24 */ /* 0x000fe2000f8e02ff */
[----:B------:R-:W-:Y:S01]  /*3aa0*/  LEA R166, P5, R6, UR10, 0x1 ;  /* 0x0000000a06a67c11 */ /* 0x000fe2000f8a08ff */
[----:B------:R-:W-:Y:S01]  /*3ab0*/  IMAD R20, R20, UR8, RZ ;  /* 0x0000000814147c24 */ /* 0x000fe2000f8e02ff */
[----:B------:R-:W-:-:S02]  /*3ac0*/  LEA.HI.X.SX32 R135, R22, UR11, 0x1, P2 ;  /* 0x0000000b16877c11 */ /* 0x000fc400090f0eff */
[----:B------:R-:W-:Y:S02]  /*3ad0*/  LEA.HI.X.SX32 R119, R30, UR11, 0x1, P1 ;  /* 0x0000000b1e777c11 */ /* 0x000fe400088f0eff */
[C---:B------:R-:W-:Y:S02]  /*3ae0*/  SEL R63, R2.reuse, R63, !P0 ;  /* 0x0000003f023f7207 */ /* 0x040fe40004000000 */
[----:B------:R-:W-:Y:S02]  /*3af0*/  LEA R120, P2, R29, UR10, 0x1 ;  /* 0x0000000a1d787c11 */ /* 0x000fe4000f8408ff */
[----:B------:R-:W-:Y:S01]  /*3b00*/  LEA R104, P1, R37, UR10, 0x1 ;  /* 0x0000000a25687c11 */ /* 0x000fe2000f8208ff */
[----:B------:R-:W-:Y:S01]  /*3b10*/  IMAD R63, R63, UR8, RZ ;  /* 0x000000083f3f7c24 */ /* 0x000fe2000f8e02ff */
[C---:B------:R-:W-:Y:S02]  /*3b20*/  SEL R21, R2.reuse, R21, !P0 ;  /* 0x0000001502157207 */ /* 0x040fe40004000000 */
[----:B------:R-:W-:-:S02]  /*3b30*/  SEL R24, R2, R24, !P0 ;  /* 0x0000001802187207 */ /* 0x000fc40004000000 */
[C---:B------:R-:W-:Y:S01]  /*3b40*/  SEL R25, R2.reuse, R25, !P0 ;  /* 0x0000001902197207 */ /* 0x040fe20004000000 */
[----:B------:R-:W-:Y:S01]  /*3b50*/  IMAD R21, R21, UR8, RZ ;  /* 0x0000000815157c24 */ /* 0x000fe2000f8e02ff */
[----:B------:R-:W-:Y:S01]  /*3b60*/  SEL R26, R2, R26, !P0 ;  /* 0x0000001a021a7207 */ /* 0x000fe20004000000 */
[----:B------:R-:W-:Y:S01]  /*3b70*/  IMAD R24, R24, UR8, RZ ;  /* 0x0000000818187c24 */ /* 0x000fe2000f8e02ff */
        /* <DEDUP_REMOVED lines=76> */
[----:B------:R-:W-:-:S02]  /*4040*/  LEA R156, P4, R11, UR10, 0x1 ;  /* 0x0000000a0b9c7c11 */ /* 0x000fc4000f8808ff */
[----:B------:R-:W-:Y:S02]  /*4050*/  LEA.HI.X.SX32 R169, R4, UR11, 0x1, P6 ;  /* 0x0000000b04a97c11 */ /* 0x000fe4000b0f0eff */
[----:B------:R-:W-:Y:S02]  /*4060*/  LEA.HI.X.SX32 R167, R6, UR11, 0x1, P5 ;  /* 0x0000000b06a77c11 */ /* 0x000fe4000a8f0eff */
[----:B------:R-:W-:Y:S02]  /*4070*/  LEA R154, P6, R12, UR10, 0x1 ;  /* 0x0000000a0c9a7c11 */ /* 0x000fe4000f8c08ff */
[----:B------:R-:W-:Y:S02]  /*4080*/  LEA R152, P5, R13, UR10, 0x1 ;  /* 0x0000000a0d987c11 */ /* 0x000fe4000f8a08ff */
[----:B------:R-:W-:Y:S02]  /*4090*/  LEA.HI.X.SX32 R121, R29, UR11, 0x1, P2 ;  /* 0x0000000b1d797c11 */ /* 0x000fe400090f0eff */
[----:B------:R-:W-:-:S02]  /*40a0*/  LEA.HI.X.SX32 R105, R37, UR11, 0x1, P1 ;  /* 0x0000000b25697c11 */ /* 0x000fc400088f0eff */
[----:B------:R-:W-:Y:S02]  /*40b0*/  LEA R106, P2, R36, UR10, 0x1 ;  /* 0x0000000a246a7c11 */ /* 0x000fe4000f8408ff */
[----:B------:R-:W-:Y:S02]  /*40c0*/  LEA R50, P1, R49, UR10, 0x1 ;  /* 0x0000000a31327c11 */ /* 0x000fe4000f8208ff */
[----:B------:R-:W-:Y:S02]  /*40d0*/  LEA.HI.X.SX32 R165, R5, UR11, 0x1, P3 ;  /* 0x0000000b05a57c11 */ /* 0x000fe400098f0eff */
[----:B------:R-:W-:Y:S02]  /*40e0*/  LEA.HI.X.SX32 R159, R10, UR11, 0x1, P0 ;  /* 0x0000000b0a9f7c11 */ /* 0x000fe400080f0eff */
[----:B------:R-:W-:Y:S02]  /*40f0*/  LEA.HI.X.SX32 R157, R11, UR11, 0x1, P4 ;  /* 0x0000000b0b9d7c11 */ /* 0x000fe4000a0f0eff */
[----:B------:R-:W-:-:S02]  /*4100*/  LEA R150, P3, R14, UR10, 0x1 ;  /* 0x0000000a0e967c11 */ /* 0x000fc4000f8608ff */
[----:B------:R-:W-:Y:S02]  /*4110*/  LEA R144, P0, R17, UR10, 0x1 ;  /* 0x0000000a11907c11 */ /* 0x000fe4000f8008ff */
[----:B------:R-:W-:Y:S02]  /*4120*/  LEA R142, P4, R18, UR10, 0x1 ;  /* 0x0000000a128e7c11 */ /* 0x000fe4000f8808ff */
[----:B------:R-:W-:Y:S02]  /*4130*/  LEA.HI.X.SX32 R155, R12, UR11, 0x1, P6 ;  /* 0x0000000b0c9b7c11 */ /* 0x000fe4000b0f0eff */
[----:B------:R-:W-:Y:S02]  /*4140*/  LEA.HI.X.SX32 R153, R13, UR11, 0x1, P5 ;  /* 0x0000000b0d997c11 */ /* 0x000fe4000a8f0eff */
[----:B------:R-:W-:Y:S02]  /*4150*/  LEA R140, P6, R19, UR10, 0x1 ;  /* 0x0000000a138c7c11 */ /* 0x000fe4000f8c08ff */
[----:B------:R-:W-:-:S02]  /*4160*/  LEA R138, P5, R20, UR10, 0x1 ;  /* 0x0000000a148a7c11 */ /* 0x000fc4000f8a08ff */
[----:B------:R-:W-:Y:S02]  /*4170*/  LEA.HI.X.SX32 R107, R36, UR11, 0x1, P2 ;  /* 0x0000000b246b7c11 */ /* 0x000fe400090f0eff */
[----:B------:R-:W-:Y:S02]  /*4180*/  LEA.HI.X.SX32 R51, R49, UR11, 0x1, P1 ;  /* 0x0000000b31337c11 */ /* 0x000fe400088f0eff */
[----:B------:R-:W-:Y:S02]  /*4190*/  LEA R36, P1, R63, UR10, 0x1 ;  /* 0x0000000a3f247c11 */ /* 0x000fe4000f8208ff */
[----:B------:R-:W-:Y:S02]  /*41a0*/  LEA.HI.X.SX32 R151, R14, UR11, 0x1, P3 ;  /* 0x0000000b0e977c11 */ /* 0x000fe400098f0eff */
[----:B------:R-:W-:Y:S02]  /*41b0*/  LEA.HI.X.SX32 R145, R17, UR11, 0x1, P0 ;  /* 0x0000000b11917c11 */ /* 0x000fe400080f0eff */
[----:B------:R-:W-:-:S02]  /*41c0*/  LEA.HI.X.SX32 R143, R18, UR11, 0x1, P4 ;  /* 0x0000000b128f7c11 */ /* 0x000fc4000a0f0eff */
[----:B------:R-:W-:Y:S02]  /*41d0*/  LEA R136, P3, R21, UR10, 0x1 ;  /* 0x0000000a15887c11 */ /* 0x000fe4000f8608ff */
[----:B------:R-:W-:Y:S02]  /*41e0*/  LEA R130, P0, R24, UR10, 0x1 ;  /* 0x0000000a18827c11 */ /* 0x000fe4000f8008ff */
[----:B------:R-:W-:Y:S02]  /*41f0*/  LEA R128, P4, R25, UR10, 0x1 ;  /* 0x0000000a19807c11 */ /* 0x000fe4000f8808ff */
[----:B------:R-:W-:Y:S02]  /*4200*/  LEA.HI.X.SX32 R141, R19, UR11, 0x1, P6 ;  /* 0x0000000b138d7c11 */ /* 0x000fe4000b0f0eff */
[----:B------:R-:W-:Y:S02]  /*4210*/  LEA.HI.X.SX32 R139, R20, UR11, 0x1, P5 ;  /* 0x0000000b148b7c11 */ /* 0x000fe4000a8f0eff */
[----:B------:R-:W-:-:S02]  /*4220*/  LEA R126, P6, R26, UR10, 0x1 ;  /* 0x0000000a1a7e7c11 */ /* 0x000fc4000f8c08ff */
[----:B------:R-:W-:Y:S02]  /*4230*/  LEA R124, P5, R27, UR10, 0x1 ;  /* 0x0000000a1b7c7c11 */ /* 0x000fe4000f8a08ff */
[----:B------:R-:W-:Y:S02]  /*4240*/  LEA.HI.X.SX32 R37, R63, UR11, 0x1, P1 ;  /* 0x0000000b3f257c11 */ /* 0x000fe400088f0eff */
[----:B------:R-:W0:Y:S01]  /*4250*/  LDC R63, c[0x0][0x23c] ;  /* 0x00008f00ff3f7b82 */ /* 0x000e220000000800 */
        /* <DEDUP_REMOVED lines=11> */
[----:B------:R-:W-:Y:S01]  /*4310*/  LEA.HI.X.SX32 R117, R31, UR11, 0x1, P0 ;  /* 0x0000000b1f757c11 */ /* 0x000fe200080f0eff */
[----:B0-----:R-:W-:Y:S01]  /*4320*/  IMAD.SHL.U32 R178, R63, 0x40, RZ ;  /* 0x000000403fb27824 */ /* 0x001fe200078e00ff */
[----:B------:R-:W-:Y:S02]  /*4330*/  LEA.HI.X.SX32 R115, R32, UR11, 0x1, P4 ;  /* 0x0000000b20737c11 */ /* 0x000fe4000a0f0eff */
[----:B------:R-:W-:Y:S02]  /*4340*/  LEA R108, P3, R35, UR10, 0x1 ;  /* 0x0000000a236c7c11 */ /* 0x000fe4000f8608ff */
[----:B------:R-:W-:Y:S02]  /*4350*/  LEA R102, P0, R38, UR10, 0x1 ;  /* 0x0000000a26667c11 */ /* 0x000fe4000f8008ff */
[----:B------:R-:W-:-:S02]  /*4360*/  LEA R100, P4, R39, UR10, 0x1 ;  /* 0x0000000a27647c11 */ /* 0x000fc4000f8808ff */
[----:B------:R-:W-:Y:S02]  /*4370*/  LEA.HI.X.SX32 R113, R33, UR11, 0x1, P6 ;  /* 0x0000000b21717c11 */ /* 0x000fe4000b0f0eff */
[----:B------:R-:W-:Y:S02]  /*4380*/  LEA.HI.X.SX32 R111, R34, UR11, 0x1, P5 ;  /* 0x0000000b226f7c11 */ /* 0x000fe4000a8f0eff */
[----:B------:R-:W-:Y:S02]  /*4390*/  LEA R58, P6, R40, UR10, 0x1 ;  /* 0x0000000a283a7c11 */ /* 0x000fe4000f8c08ff */
[----:B------:R-:W-:Y:S02]  /*43a0*/  LEA R56, P5, R41, UR10, 0x1 ;  /* 0x0000000a29387c11 */ /* 0x000fe4000f8a08ff */
[----:B------:R-:W-:Y:S02]  /*43b0*/  LEA.HI.X.SX32 R109, R35, UR11, 0x1, P3 ;  /* 0x0000000b236d7c11 */ /* 0x000fe400098f0eff */
[----:B------:R-:W-:-:S02]  /*43c0*/  LEA.HI.X.SX32 R103, R38, UR11, 0x1, P0 ;  /* 0x0000000b26677c11 */ /* 0x000fc400080f0eff */
[----:B------:R-:W-:Y:S02]  /*43d0*/  LEA.HI.X.SX32 R101, R39, UR11, 0x1, P4 ;  /* 0x0000000b27657c11 */ /* 0x000fe4000a0f0eff */
[----:B------:R-:W-:Y:S02]  /*43e0*/  LEA R54, P3, R3, UR10, 0x1 ;  /* 0x0000000a03367c11 */ /* 0x000fe4000f8608ff */
[----:B------:R-:W-:Y:S02]  /*43f0*/  LEA R52, P2, R43, UR10, 0x1 ;  /* 0x0000000a2b347c11 */ /* 0x000fe4000f8408ff */
[----:B------:R-:W-:Y:S02]  /*4400*/  LEA R48, P0, R8, UR10, 0x1 ;  /* 0x0000000a08307c11 */ /* 0x000fe4000f8008ff */
[----:B------:R-:W-:Y:S02]  /*4410*/  LEA R46, P4, R47, UR10, 0x1 ;  /* 0x0000000a2f2e7c11 */ /* 0x000fe4000f8808ff */
[----:B------:R-:W-:-:S02]  /*4420*/  LEA.HI.X.SX32 R59, R40, UR11, 0x1, P6 ;  /* 0x0000000b283b7c11 */ /* 0x000fc4000b0f0eff */
[----:B------:R-:W-:Y:S02]  /*4430*/  LEA.HI.X.SX32 R57, R41, UR11, 0x1, P5 ;  /* 0x0000000b29397c11 */ /* 0x000fe4000a8f0eff */
[----:B------:R-:W-:Y:S02]  /*4440*/  LEA R44, P6, R45, UR10, 0x1 ;  /* 0x0000000a2d2c7c11 */ /* 0x000fe4000f8c08ff */
[----:B------:R-:W-:Y:S02]  /*4450*/  LEA R42, P5, R60, UR10, 0x1 ;  /* 0x0000000a3c2a7c11 */ /* 0x000fe4000f8a08ff */
[----:B------:R-:W-:Y:S02]  /*4460*/  LEA.HI.X.SX32 R55, R3, UR11, 0x1, P3 ;  /* 0x0000000b03377c11 */ /* 0x000fe400098f0eff */
[----:B------:R-:W-:Y:S02]  /*4470*/  LEA.HI.X.SX32 R53, R43, UR11, 0x1, P2 ;  /* 0x0000000b2b357c11 */ /* 0x000fe400090f0eff */
[----:B------:R-:W-:-:S02]  /*4480*/  LEA.HI.X.SX32 R49, R8, UR11, 0x1, P0 ;  /* 0x0000000b08317c11 */ /* 0x000fc400080f0eff */
[----:B------:R-:W-:Y:S02]  /*4490*/  LEA.HI.X.SX32 R47, R47, UR11, 0x1, P4 ;  /* 0x0000000b2f2f7c11 */ /* 0x000fe4000a0f0eff */
[----:B------:R-:W-:Y:S02]  /*44a0*/  LEA R40, P3, R62, UR10, 0x1 ;  /* 0x0000000a3e287c11 */ /* 0x000fe4000f8608ff */
[----:B------:R-:W-:Y:S02]  /*44b0*/  LEA R34, P0, R65, UR10, 0x1 ;  /* 0x0000000a41227c11 */ /* 0x000fe4000f8008ff */
[----:B------:R-:W-:Y:S02]  /*44c0*/  LEA R32, P4, R67, UR10, 0x1 ;  /* 0x0000000a43207c11 */ /* 0x000fe4000f8808ff */
[----:B------:R-:W-:Y:S02]  /*44d0*/  LEA.HI.X.SX32 R45, R45, UR11, 0x1, P6 ;  /* 0x0000000b2d2d7c11 */ /* 0x000fe4000b0f0eff */
[----:B------:R-:W-:-:S02]  /*44e0*/  LEA.HI.X.SX32 R43, R60, UR11, 0x1, P5 ;  /* 0x0000000b3c2b7c11 */ /* 0x000fc4000a8f0eff */
[----:B------:R-:W-:Y:S02]  /*44f0*/  LEA R38, P2, R61, UR10, 0x1 ;  /* 0x0000000a3d267c11 */ /* 0x000fe4000f8408ff */
[----:B------:R-:W-:Y:S02]  /*4500*/  LEA R30, P6, R69, UR10, 0x1 ;  /* 0x0000000a451e7c11 */ /* 0x000fe4000f8c08ff */
[C---:B------:R-:W-:Y:S01]  /*4510*/  LOP3.LUT R60, R0.reuse, 0x3f, RZ, 0xc0, !PT ;  /* 0x0000003f003c7812 */ /* 0x040fe200078ec0ff */
[----:B------:R-:W-:Y:S01]  /*4520*/  IMAD.SHL.U32 R0, R0, 0x20, RZ ;  /* 0x0000002000007824 */ /* 0x000fe200078e00ff */
[----:B------:R-:W-:Y:S02]  /*4530*/  LEA.HI.X.SX32 R41, R62, UR11, 0x1, P3 ;  /* 0x0000000b3e297c11 */ /* 0x000fe400098f0eff */
[----:B------:R-:W-:Y:S01]  /*4540*/  LEA.HI.X.SX32 R35, R65, UR11, 0x1, P0 ;  /* 0x0000000b41237c11 */ /* 0x000fe200080f0eff */
[----:B------:R-:W-:Y:S01]  /*4550*/  IMAD R60, R60, R63, RZ ;  /* 0x0000003f3c3c7224 */ /* 0x000fe200078e02ff */
[----:B------:R-:W-:-:S02]  /*4560*/  LEA.HI.X.SX32 R33, R67, UR11, 0x1, P4 ;  /* 0x0000000b43217c11 */ /* 0x000fc4000a0f0eff */
[----:B------:R-:W-:Y:S01]  /*4570*/  LEA R28, P5, R71, UR10, 0x1 ;  /* 0x0000000a471c7c11 */ /* 0x000fe2000f8a08ff */
[----:B------:R-:W-:Y:S01]  /*4580*/  IMAD.SHL.U32 R179, R60, 0x2, RZ ;  /* 0x000000023cb37824 */ /* 0x000fe200078e00ff */
[----:B------:R-:W-:Y:S02]  /*4590*/  LEA R26, P3, R73, UR10, 0x1 ;  /* 0x0000000a491a7c11 */ /* 0x000fe4000f8608ff */
[----:B------:R-:W-:Y:S02]  /*45a0*/  LEA.HI.X.SX32 R39, R61, UR11, 0x1, P2 ;  /* 0x0000000b3d277c11 */ /* 0x000fe400090f0eff */
[----:B------:R-:W-:Y:S02]  /*45b0*/  LEA R20, P0, R79, UR10, 0x1 ;  /* 0x0000000a4f147c11 */ /* 0x000fe4000f8008ff */
[----:B------:R-:W-:Y:S02]  /*45c0*/  LEA R18, P4, R81, UR10, 0x1 ;  /* 0x0000000a51127c11 */ /* 0x000fe4000f8808ff */
[----:B------:R-:W-:-:S02]  /*45d0*/  LEA.HI.X.SX32 R31, R69, UR11, 0x1, P6 ;  /* 0x0000000b451f7c11 */ /* 0x000fc4000b0f0eff */
[----:B------:R-:W-:Y:S02]  /*45e0*/  LEA R24, P2, R75, UR10, 0x1 ;  /* 0x0000000a4b187c11 */ /* 0x000fe4000f8408ff */
[----:B------:R-:W-:Y:S02]  /*45f0*/  LEA R22, P1, R77, UR10, 0x1 ;  /* 0x0000000a4d167c11 */ /* 0x000fe4000f8208ff */
[----:B------:R-:W-:Y:S02]  /*4600*/  LEA R16, P6, R83, UR10, 0x1 ;  /* 0x0000000a53107c11 */ /* 0x000fe4000f8c08ff */
[----:B------:R-:W-:Y:S02]  /*4610*/  LEA.HI.X.SX32 R29, R71, UR11, 0x1, P5 ;  /* 0x0000000b471d7c11 */ /* 0x000fe4000a8f0eff */
[----:B------:R-:W-:Y:S02]  /*4620*/  LEA.HI.X.SX32 R27, R73, UR11, 0x1, P3 ;  /* 0x0000000b491b7c11 */ /* 0x000fe400098f0eff */
[----:B------:R-:W-:-:S02]  /*4630*/  LEA.HI.X.SX32 R21, R79, UR11, 0x1, P0 ;  /* 0x0000000b4f157c11 */ /* 0x000fc400080f0eff */
[----:B------:R-:W-:Y:S02]  /*4640*/  CS2R R78, SRZ ;  /* 0x00000000004e7805 */ /* 0x000fe4000001ff00 */
[----:B------:R-:W-:Y:S02]  /*4650*/  LEA.HI.X.SX32 R19, R81, UR11, 0x1, P4 ;  /* 0x0000000b51137c11 */ /* 0x000fe4000a0f0eff */
[----:B------:R-:W-:Y:S02]  /*4660*/  CS2R R80, SRZ ;  /* 0x0000000000507805 */ /* 0x000fe4000001ff00 */
[----:B------:R-:W-:Y:S02]  /*4670*/  LEA R14, P5, R85, UR10, 0x1 ;  /* 0x0000000a550e7c11 */ /* 0x000fe4000f8a08ff */
[----:B------:R-:W-:Y:S02]  /*4680*/  LEA R12, P3, R87, UR10, 0x1 ;  /* 0x0000000a570c7c11 */ /* 0x000fe4000f8608ff */
[----:B------:R-:W-:-:S02]  /*4690*/  LEA.HI.X.SX32 R25, R75, UR11, 0x1, P2 ;  /* 0x0000000b4b197c11 */ /* 0x000fc400090f0eff */
[----:B------:R-:W-:Y:S02]  /*46a0*/  LEA.HI.X.SX32 R23, R77, UR11, 0x1, P1 ;  /* 0x0000000b4d177c11 */ /* 0x000fe400088f0eff */
[----:B------:R-:W-:Y:S02]  /*46b0*/  CS2R R76, SRZ ;  /* 0x00000000004c7805 */ /* 0x000fe4000001ff00 */
[----:B------:R-:W-:Y:S02]  /*46c0*/  LEA R6, P0, R93, UR10, 0x1 ;  /* 0x0000000a5d067c11 */ /* 0x000fe4000f8008ff */
[----:B------:R-:W-:Y:S02]  /*46d0*/  LEA R4, P4, R95, UR10, 0x1 ;  /* 0x0000000a5f047c11 */ /* 0x000fe4000f8808ff */
[----:B------:R-:W-:Y:S02]  /*46e0*/  LEA.HI.X.SX32 R17, R83, UR11, 0x1, P6 ;  /* 0x0000000b53117c11 */ /* 0x000fe4000b0f0eff */
[----:B------:R-:W-:-:S02]  /*46f0*/  CS2R R82, SRZ ;  /* 0x0000000000527805 */ /* 0x000fc4000001ff00 */
[----:B------:R-:W-:Y:S02]  /*4700*/  LEA R10, P2, R89, UR10, 0x1 ;  /* 0x0000000a590a7c11 */ /* 0x000fe4000f8408ff */
[----:B------:R-:W-:Y:S02]  /*4710*/  LEA R8, P1, R91, UR10, 0x1 ;  /* 0x0000000a5b087c11 */ /* 0x000fe4000f8208ff */
[----:B------:R-:W-:Y:S02]  /*4720*/  LEA R2, P6, R64, UR10, 0x1 ;  /* 0x0000000a40027c11 */ /* 0x000fe4000f8c08ff */
[----:B------:R-:W-:Y:S02]  /*4730*/  SHF.R.S32.HI R61, RZ, 0x1f, R60 ;  /* 0x0000001fff3d7819 */ /* 0x000fe4000001143c */
[----:B------:R-:W-:Y:S02]  /*4740*/  LEA.HI.X.SX32 R15, R85, UR11, 0x1, P5 ;  /* 0x0000000b550f7c11 */ /* 0x000fe4000a8f0eff */
[----:B------:R-:W-:-:S02]  /*4750*/  CS2R R84, SRZ ;  /* 0x0000000000547805 */ /* 0x000fc4000001ff00 */
[----:B------:R-:W-:Y:S02]  /*4760*/  LEA.HI.X.SX32 R13, R87, UR11, 0x1, P3 ;  /* 0x0000000b570d7c11 */ /* 0x000fe400098f0eff */
[----:B------:R-:W-:Y:S02]  /*4770*/  CS2R R86, SRZ ;  /* 0x0000000000567805 */ /* 0x000fe4000001ff00 */
[----:B------:R-:W-:Y:S02]  /*4780*/  LEA.HI.X.SX32 R7, R93, UR11, 0x1, P0 ;  /* 0x0000000b5d077c11 */ /* 0x000fe400080f0eff */
[----:B------:R-:W-:Y:S02]  /*4790*/  CS2R R92, SRZ ;  /* 0x00000000005c7805 */ /* 0x000fe4000001ff00 */
[----:B------:R-:W-:Y:S02]  /*47a0*/  LEA.HI.X.SX32 R5, R95, UR11, 0x1, P4 ;  /* 0x0000000b5f057c11 */ /* 0x000fe4000a0f0eff */
[----:B------:R-:W-:-:S02]  /*47b0*/  CS2R R94, SRZ ;  /* 0x00000000005e7805 */ /* 0x000fc4000001ff00 */
[----:B------:R-:W-:Y:S02]  /*47c0*/  LEA.HI.X.SX32 R11, R89, UR11, 0x1, P2 ;  /* 0x0000000b590b7c11 */ /* 0x000fe400090f0eff */
[----:B------:R-:W-:Y:S02]  /*47d0*/  LEA.HI.X.SX32 R9, R91, UR11, 0x1, P1 ;  /* 0x0000000b5b097c11 */ /* 0x000fe400088f0eff */
[----:B------:R-:W-:Y:S02]  /*47e0*/  LEA.HI.X.SX32 R3, R64, UR11, 0x1, P6 ;  /* 0x0000000b40037c11 */ /* 0x000fe4000b0f0eff */
[----:B------:R-:W-:Y:S02]  /*47f0*/  LOP3.LUT R0, R0, 0x60, RZ, 0xc0, !PT ;  /* 0x0000006000007812 */ /* 0x000fe400078ec0ff */
[----:B------:R-:W-:-:S07]  /*4800*/  SHF.L.U64.HI R180, R60, 0x1, R61 ;  /* 0x000000013cb47819 */ /* 0x000fce000001023d */
.L_x_2:
[----:B------:R-:W0:Y:S01]  /*4810*/  S2R R185, SR_TID.X ;  /* 0x0000000000b97919 */ /* 0x000e220000002100 */
[----:B------:R-:W-:Y:S01]  /*4820*/  PRMT R62, RZ, 0x7610, R62 ;  /* 0x00007610ff3e7816 */ /* 0x000fe2000000003e */
[----:B------:R-:W-:Y:S01]  /*4830*/  IMAD.WIDE R66, R183, 0x2, R186 ;  /* 0x00000002b7427825 */ /* 0x000fe200078e02ba */
[----:B------:R-:W-:Y:S02]  /*4840*/  PRMT R63, RZ, 0x7610, R63 ;  /* 0x00007610ff3f7816 */ /* 0x000fe4000000003f */
[----:B0-----:R-:W-:Y:S02]  /*4850*/  LEA.HI R60, R185, 0x38, RZ, 0x1c ;  /* 0x00000038b93c7811 */ /* 0x001fe400078fe0ff */
[----:B------:R-:W-:Y:S02]  /*4860*/  SHF.R.U32.HI R68, RZ, 0x4, R185 ;  /* 0x00000004ff447819 */ /* 0x000fe400000116b9 */
[----:B------:R-:W-:Y:S01]  /*4870*/  ISETP.GE.AND P1, PT, R60, UR5, PT ;  /* 0x000000053c007c0c */ /* 0x000fe2000bf26270 */
[----:B------:R-:W-:Y:S01]  /*4880*/  IMAD.WIDE R60, R182, 0x2, R186 ;  /* 0x00000002b63c7825 */ /* 0x000fe200078e02ba */
[----:B------:R-:W-:-:S04]  /*4890*/  SGXT.U32 R68, R68, 0x3 ;  /* 0x000000034444781a */ /* 0x000fc80000000000 */
[C---:B------:R-:W-:Y:S02]  /*48a0*/  ISETP.GE.AND P0, PT, R68.reuse, UR5, PT ;  /* 0x0000000544007c0c */ /* 0x040fe4000bf06270 */
[C---:B------:R-:W-:Y:S02]  /*48b0*/  LOP3.LUT R64, R68.reuse, 0x8, RZ, 0xfc, !PT ;  /* 0x0000000844407812 */ /* 0x040fe400078efcff */
[C---:B------:R-:W-:Y:S02]  /*48c0*/  LOP3.LUT R65, R68.reuse, 0x10, RZ, 0xfc, !PT ;  /* 0x0000001044417812 */ /* 0x040fe400078efcff */
[----:B------:R-:W-:Y:S01]  /*48d0*/  LOP3.LUT R69, R68, 0x18, RZ, 0xfc, !PT ;  /* 0x0000001844457812 */ /* 0x000fe200078efcff */
[----:B------:R0:W2:Y:S01]  /*48e0*/  @!P1 LDG.E.U16 R62, desc[UR6][R66.64] ;  /* 0x00000006423e9981 */ /* 0x0000a2000c1e1500 */
[----:B------:R-:W-:Y:S02]  /*48f0*/  ISETP.GE.AND P1, PT, R65, UR5, PT ;  /* 0x0000000541007c0c */ /* 0x000fe4000bf26270 */
[----:B------:R-:W-:-:S03]  /*4900*/  ISETP.GE.AND P2, PT, R69, UR5, PT ;  /* 0x0000000545007c0c */ /* 0x000fc6000bf46270 */
[----:B------:R1:W3:Y:S01]  /*4910*/  @!P0 LDG.E.U16 R63, desc[UR6][R60.64] ;  /* 0x000000063c3f8981 */ /* 0x0002e2000c1e1500 */
[----:B------:R-:W-:Y:S01]  /*4920*/  ISETP.GE.AND P0, PT, R64, UR5, PT ;  /* 0x0000000540007c0c */ /* 0x000fe2000bf06270 */
[----:B------:R-:W-:Y:S01]  /*4930*/  IMAD.WIDE R70, R176, 0x2, R186 ;  /* 0x00000002b0467825 */ /* 0x000fe200078e02ba */
[----:B------:R-:W-:Y:S02]  /*4940*/  PRMT R64, RZ, 0x7610, R64 ;  /* 0x00007610ff407816 */ /* 0x000fe40000000040 */
[C---:B0-----:R-:W-:Y:S01]  /*4950*/  LOP3.LUT R66, R68.reuse, 0x20, RZ, 0xfc, !PT ;  /* 0x0000002044427812 */ /* 0x041fe200078efcff */
[----:B------:R-:W-:Y:S01]  /*4960*/  IMAD.WIDE R90, R175, 0x2, R186 ;  /* 0x00000002af5a7825 */ /* 0x000fe200078e02ba */
[C---:B------:R-:W-:Y:S02]  /*4970*/  LOP3.LUT R67, R68.reuse, 0x28, RZ, 0xfc, !PT ;  /* 0x0000002844437812 */ /* 0x040fe400078efcff */
[----:B------:R-:W-:Y:S02]  /*4980*/  LOP3.LUT R68, R68, 0x30, RZ, 0xfc, !PT ;  /* 0x0000003044447812 */ /* 0x000fe400078efcff */
[----:B------:R-:W-:-:S02]  /*4990*/  ISETP.GE.AND P3, PT, R66, UR5, PT ;  /* 0x0000000542007c0c */ /* 0x000fc4000bf66270 */
[----:B------:R-:W-:Y:S01]  /*49a0*/  ISETP.GE.AND P4, PT, R67, UR5, PT ;  /* 0x0000000543007c0c */ /* 0x000fe2000bf86270 */
[----:B------:R-:W-:Y:S01]  /*49b0*/  IMAD.WIDE R88, R174, 0x2, R186 ;  /* 0x00000002ae587825 */ /* 0x000fe200078e02ba */
[----:B------:R-:W-:Y:S01]  /*49c0*/  ISETP.GE.AND P5, PT, R68, UR5, PT ;  /* 0x0000000544007c0c */ /* 0x000fe2000bfa6270 */
[----:B------:R-:W4:Y:S01]  /*49d0*/  @!P0 LDG.E.U16 R64, desc[UR6][R70.64] ;  /* 0x0000000646408981 */ /* 0x000f22000c1e1500 */
[----:B------:R-:W-:Y:S01]  /*49e0*/  PRMT R65, RZ, 0x7610, R65 ;  /* 0x00007610ff417816 */ /* 0x000fe20000000041 */
[----:B-1----:R-:W-:Y:S01]  /*49f0*/  IMAD.WIDE R60, R173, 0x2, R186 ;  /* 0x00000002ad3c7825 */ /* 0x002fe200078e02ba */
[----:B------:R-:W-:Y:S02]  /*4a00*/  PRMT R66, RZ, 0x7610, R66 ;  /* 0x00007610ff427816 */ /* 0x000fe40000000042 */
[----:B------:R-:W-:Y:S01]  /*4a10*/  PRMT R67, RZ, 0x7610, R67 ;  /* 0x00007610ff437816 */ /* 0x000fe20000000043 */
[----:B------:R-:W-:Y:S01]  /*4a20*/  IMAD.WIDE R72, R172, 0x2, R186 ;  /* 0x00000002ac487825 */ /* 0x000fe200078e02ba */
[----:B------:R-:W-:Y:S01]  /*4a30*/  PRMT R68, RZ, 0x7610, R68 ;  /* 0x00007610ff447816 */ /* 0x000fe20000000044 */
[----:B------:R0:W5:Y:S01]  /*4a40*/  @!P1 LDG.E.U16 R65, desc[UR6][R90.64] ;  /* 0x000000065a419981 */ /* 0x000162000c1e1500 */
[----:B------:R-:W-:Y:S01]  /*4a50*/  PRMT R69, RZ, 0x7610, R69 ;  /* 0x00007610ff457816 */ /* 0x000fe20000000045 */
[----:B------:R-:W-:-:S02]  /*4a60*/  IMAD.WIDE R74, R181, 0x2, R186 ;  /* 0x00000002b54a7825 */ /* 0x000fc400078e02ba */
[----:B------:R1:W2:Y:S04]  /*4a70*/  @!P2 LDG.E.U16 R66, desc[UR6][R88.64] ;  /* 0x000000065842a981 */ /* 0x0002a8000c1e1500 */
[----:B------:R-:W2:Y:S04]  /*4a80*/  @!P3 LDG.E.U16 R67, desc[UR6][R60.64] ;  /* 0x000000063c43b981 */ /* 0x000ea8000c1e1500 */
[----:B------:R1:W2:Y:S04]  /*4a90*/  @!P4 LDG.E.U16 R68, desc[UR6][R72.64] ;  /* 0x000000064844c981 */ /* 0x0002a8000c1e1500 */
[----:B------:R1:W2:Y:S01]  /*4aa0*/  @!P5 LDG.E.U16 R69, desc[UR6][R74.64] ;  /* 0x000000064a45d981 */ /* 0x0002a2000c1e1500 */
[----:B------:R-:W-:-:S04]  /*4ab0*/  LOP3.LUT R188, R185, 0x3f, RZ, 0xc0, !PT ;  /* 0x0000003fb9bc7812 */ /* 0x000fc800078ec0ff */
[----:B------:R-:W-:Y:S02]  /*4ac0*/  ISETP.GE.AND P0, PT, R188, UR5, PT ;  /* 0x00000005bc007c0c */ /* 0x000fe4000bf06270 */
[-C--:B------:R-:W-:Y:S02]  /*4ad0*/  IADD3 RZ, P3, R56, R179.reuse, RZ ;  /* 0x000000b338ff7210 */ /* 0x080fe40007f7e0ff */
[-C--:B------:R-:W-:Y:S01]  /*4ae0*/  IADD3 RZ, P1, R100, R179.reuse, RZ ;  /* 0x000000b364ff7210 */ /* 0x080fe20007f3e0ff */
[----:B0-----:R-:W-:Y:S01]  /*4af0*/  IMAD.IADD R90, R56, 0x1, R179 ;  /* 0x00000001385a7824 */ /* 0x001fe200078e02b3 */
[----:B------:R-:W-:Y:S01]  /*4b00*/  PRMT R70, RZ, 0x7610, R70 ;  /* 0x00007610ff467816 */ /* 0x000fe20000000046 */
[--C-:B------:R-:W-:Y:S01]  /*4b10*/  IMAD.X R91, R57, 0x1, R180.reuse, P3 ;  /* 0x00000001395b7824 */ /* 0x100fe200018e06b4 */
[----:B------:R-:W-:Y:S01]  /*4b20*/  BAR.SYNC.DEFER_BLOCKING 0x0 ;  /* 0x0000000000007b1d */ /* 0x000fe20000010000 */
[-C--:B------:R-:W-:Y:S01]  /*4b30*/  IADD3 RZ, P2, R58, R179.reuse, RZ ;  /* 0x000000b33aff7210 */ /* 0x080fe20007f5e0ff */
[----:B-1----:R-:W-:Y:S01]  /*4b40*/  IMAD.X R89, R101, 0x1, R180, P1 ;  /* 0x0000000165597824 */ /* 0x002fe200008e06b4 */
[----:B------:R-:W-:-:S02]  /*4b50*/  IADD3 RZ, P3, R102, R179, RZ ;  /* 0x000000b366ff7210 */ /* 0x000fc40007f7e0ff */
[-C--:B------:R-:W-:Y:S01]  /*4b60*/  IADD3 RZ, P1, R106, R179.reuse, RZ ;  /* 0x000000b36aff7210 */ /* 0x080fe20007f3e0ff */
[----:B------:R-:W-:Y:S01]  /*4b70*/  IMAD.IADD R88, R100, 0x1, R179 ;  /* 0x0000000164587824 */ /* 0x000fe200078e02b3 */
[----:B------:R-:W-:Y:S01]  /*4b80*/  PRMT R72, RZ, 0x7610, R72 ;  /* 0x00007610ff487816 */ /* 0x000fe20000000048 */
[--C-:B------:R-:W-:Y:S01]  /*4b90*/  IMAD.X R99, R59, 0x1, R180.reuse, P2 ;  /* 0x000000013b637824 */ /* 0x100fe200010e06b4 */
[----:B------:R-:W-:Y:S01]  /*4ba0*/  PRMT R73, RZ, 0x7610, R73 ;  /* 0x00007610ff497816 */ /* 0x000fe20000000049 */
[--C-:B------:R-:W-:Y:S01]  /*4bb0*/  IMAD.IADD R60, R102, 0x1, R179.reuse ;  /* 0x00000001663c7824 */ /* 0x100fe200078e02b3 */
[-C--:B------:R-:W-:Y:S01]  /*4bc0*/  IADD3 RZ, P2, R104, R179.reuse, RZ ;  /* 0x000000b368ff7210 */ /* 0x080fe20007f5e0ff */
[--C-:B------:R-:W-:Y:S01]  /*4bd0*/  IMAD.X R61, R103, 0x1, R180.reuse, P3 ;  /* 0x00000001673d7824 */ /* 0x100fe200018e06b4 */
[-C--:B------:R-:W-:Y:S01]  /*4be0*/  IADD3 RZ, P3, R108, R179.reuse, RZ ;  /* 0x000000b36cff7210 */ /* 0x080fe20007f7e0ff */
[----:B------:R-:W-:Y:S01]  /*4bf0*/  IMAD.IADD R98, R58, 0x1, R179 ;  /* 0x000000013a627824 */ /* 0x000fe200078e02b3 */
[----:B------:R-:W-:Y:S01]  /*4c00*/  PRMT R71, RZ, 0x7610, R71 ;  /* 0x00007610ff477816 */ /* 0x000fe20000000047 */
[----:B------:R-:W-:Y:S01]  /*4c10*/  IMAD.X R97, R105, 0x1, R180, P2 ;  /* 0x0000000169617824 */ /* 0x000fe200010e06b4 */
[----:B------:R-:W-:Y:S01]  /*4c20*/  PRMT R75, RZ, 0x7610, R75 ;  /* 0x00007610ff4b7816 */ /* 0x000fe2000000004b */
[----:B------:R0:W2:Y:S01]  /*4c30*/  @!P0 LDG.E.U16 R70, desc[UR6][R90.64] ;  /* 0x000000065a468981 */ /* 0x0000a2000c1e1500 */
[----:B------:R-:W-:Y:S01]  /*4c40*/  IADD3 RZ, P2, R110, R179, RZ ;  /* 0x000000b36eff7210 */ /* 0x000fe20007f5e0ff */
[----:B------:R-:W-:-:S02]  /*4c50*/  IMAD.IADD R190, R108, 0x1, R179 ;  /* 0x000000016cbe7824 */ /* 0x000fc400078e02b3 */
[----:B------:R1:W2:Y:S01]  /*4c60*/  @!P0 LDG.E.U16 R72, desc[UR6][R88.64] ;  /* 0x0000000658488981 */ /* 0x0002a2000c1e1500 */
[----:B------:R-:W-:-:S03]  /*4c70*/  IMAD.X R191, R109, 0x1, R180, P3 ;  /* 0x000000016dbf7824 */ /* 0x000fc600018e06b4 */
[----:B------:R1:W2:Y:S01]  /*4c80*/  @!P0 LDG.E.U16 R73, desc[UR6][R60.64] ;  /* 0x000000063c498981 */ /* 0x0002a2000c1e1500 */
[----:B0-----:R-:W-:Y:S01]  /*4c90*/  IMAD.X R91, R107, 0x1, R180, P1 ;  /* 0x000000016b5b7824 */ /* 0x001fe200008e06b4 */
[-C--:B------:R-:W-:Y:S01]  /*4ca0*/  IADD3 RZ, P1, R112, R179.reuse, RZ ;  /* 0x000000b370ff7210 */ /* 0x080fe20007f3e0ff */
[--C-:B------:R-:W-:Y:S01]  /*4cb0*/  IMAD.IADD R90, R106, 0x1, R179.reuse ;  /* 0x000000016a5a7824 */ /* 0x100fe200078e02b3 */
[----:B------:R-:W-:Y:S01]  /*4cc0*/  PRMT R74, RZ, 0x7610, R74 ;  /* 0x00007610ff4a7816 */ /* 0x000fe2000000004a */
[----:B------:R0:W2:Y:S01]  /*4cd0*/  @!P0 LDG.E.U16 R71, desc[UR6][R98.64] ;  /* 0x0000000662478981 */ /* 0x0000a2000c1e1500 */
[----:B-1----:R-:W-:Y:S02]  /*4ce0*/  PRMT R88, RZ, 0x7610, R88 ;  /* 0x00007610ff587816 */ /* 0x002fe40000000058 */
[-C--:B------:R-:W-:Y:S01]  /*4cf0*/  IADD3 RZ, P3, R114, R179.reuse, RZ ;  /* 0x000000b372ff7210 */ /* 0x080fe20007f7e0ff */
[----:B------:R-:W-:Y:S01]  /*4d00*/  IMAD.X R61, R113, 0x1, R180, P1 ;  /* 0x00000001713d7824 */ /* 0x000fe200008e06b4 */
[----:B------:R-:W-:Y:S01]  /*4d10*/  IADD3 RZ, P1, R118, R179, RZ ;  /* 0x000000b376ff7210 */ /* 0x000fe20007f3e0ff */
[----:B------:R-:W-:Y:S01]  /*4d20*/  IMAD.IADD R96, R104, 0x1, R179 ;  /* 0x0000000168607824 */ /* 0x000fe200078e02b3 */
[----:B------:R1:W2:Y:S01]  /*4d30*/  @!P0 LDG.E.U16 R75, desc[UR6][R90.64] ;  /* 0x000000065a4b8981 */ /* 0x0002a2000c1e1500 */
[----:B------:R-:W-:Y:S01]  /*4d40*/  PRMT R89, RZ, 0x7610, R89 ;  /* 0x00007610ff597816 */ /* 0x000fe20000000059 */
[----:B------:R-:W-:-:S02]  /*4d50*/  IMAD.IADD R60, R112, 0x1, R179 ;  /* 0x00000001703c7824 */ /* 0x000fc400078e02b3 */
[--C-:B0-----:R-:W-:Y:S01]  /*4d60*/  IMAD.IADD R98, R110, 0x1, R179.reuse ;  /* 0x000000016e627824 */ /* 0x101fe200078e02b3 */
[----:B------:R0:W2:Y:S01]  /*4d70*/  @!P0 LDG.E.U16 R88, desc[UR6][R190.64] ;  /* 0x00000006be588981 */ /* 0x0000a2000c1e1500 */
[----:B------:R-:W-:Y:S01]  /*4d80*/  IMAD.X R99, R111, 0x1, R180, P2 ;  /* 0x000000016f637824 */ /* 0x000fe200010e06b4 */
[-C--:B------:R-:W-:Y:S01]  /*4d90*/  IADD3 RZ, P2, R116, R179.reuse, RZ ;  /* 0x000000b374ff7210 */ /* 0x080fe20007f5e0ff */
[----:B------:R-:W-:Y:S01]  /*4da0*/  IMAD.IADD R192, R114, 0x1, R179 ;  /* 0x0000000172c07824 */ /* 0x000fe200078e02b3 */
[----:B------:R0:W2:Y:S01]  /*4db0*/  @!P0 LDG.E.U16 R74, desc[UR6][R96.64] ;  /* 0x00000006604a8981 */ /* 0x0000a2000c1e1500 */
[----:B-1----:R-:W-:Y:S01]  /*4dc0*/  PRMT R90, RZ, 0x7610, R90 ;  /* 0x00007610ff5a7816 */ /* 0x002fe2000000005a */
[--C-:B------:R-:W-:Y:S01]  /*4dd0*/  IMAD.X R193, R115, 0x1, R180.reuse, P3 ;  /* 0x0000000173c17824 */ /* 0x100fe200018e06b4 */
[----:B------:R-:W-:Y:S01]  /*4de0*/  PRMT R91, RZ, 0x7610, R91 ;  /* 0x00007610ff5b7816 */ /* 0x000fe2000000005b */
[----:B------:R1:W2:Y:S01]  /*4df0*/  @!P0 LDG.E.U16 R89, desc[UR6][R98.64] ;  /* 0x0000000662598981 */ /* 0x0002a2000c1e1500 */
[-C--:B------:R-:W-:Y:S01]  /*4e00*/  IADD3 RZ, P3, R120, R179.reuse, RZ ;  /* 0x000000b378ff7210 */ /* 0x080fe20007f7e0ff */
[--C-:B0-----:R-:W-:Y:S01]  /*4e10*/  IMAD.X R191, R119, 0x1, R180.reuse, P1 ;  /* 0x0000000177bf7824 */ /* 0x101fe200008e06b4 */
[-C--:B------:R-:W-:Y:S01]  /*4e20*/  IADD3 RZ, P1, R124, R179.reuse, RZ ;  /* 0x000000b37cff7210 */ /* 0x080fe20007f3e0ff */
[----:B------:R0:W2:Y:S01]  /*4e30*/  @!P0 LDG.E.U16 R90, desc[UR6][R60.64] ;  /* 0x000000063c5a8981 */ /* 0x0000a2000c1e1500 */
[----:B------:R-:W-:Y:S01]  /*4e40*/  IMAD.IADD R190, R118, 0x1, R179 ;  /* 0x0000000176be7824 */ /* 0x000fe200078e02b3 */
[----:B------:R-:W-:Y:S01]  /*4e50*/  PRMT R97, RZ, 0x7610, R97 ;  /* 0x00007610ff617816 */ /* 0x000fe20000000061 */
[----:B------:R-:W-:Y:S01]  /*4e60*/  IMAD.X R197, R117, 0x1, R180, P2 ;  /* 0x0000000175c57824 */ /* 0x000fe200010e06b4 */
[----:B------:R0:W2:Y:S01]  /*4e70*/  @!P0 LDG.E.U16 R91, desc[UR6][R192.64] ;  /* 0x00000006c05b8981 */ /* 0x0000a2000c1e1500 */
[----:B------:R-:W-:-:S02]  /*4e80*/  IADD3 RZ, P2, R122, R179, RZ ;  /* 0x000000b37aff7210 */ /* 0x000fc40007f5e0ff */
[----:B-1----:R-:W-:Y:S01]  /*4e90*/  PRMT R98, RZ, 0x7610, R98 ;  /* 0x00007610ff627816 */ /* 0x002fe20000000062 */
[----:B------:R1:W2:Y:S01]  /*4ea0*/  @!P0 LDG.E.U16 R97, desc[UR6][R190.64] ;  /* 0x00000006be618981 */ /* 0x0002a2000c1e1500 */
[--C-:B0-----:R-:W-:Y:S02]  /*4eb0*/  IMAD.IADD R60, R120, 0x1, R179.reuse ;  /* 0x00000001783c7824 */ /* 0x101fe400078e02b3 */
[--C-:B------:R-:W-:Y:S01]  /*4ec0*/  IMAD.X R61, R121, 0x1, R180.reuse, P3 ;  /* 0x00000001793d7824 */ /* 0x100fe200018e06b4 */
[-C--:B------:R-:W-:Y:S01]  /*4ed0*/  IADD3 RZ, P3, R126, R179.reuse, RZ ;  /* 0x000000b37eff7210 */ /* 0x080fe20007f7e0ff */
[----:B------:R-:W-:Y:S01]  /*4ee0*/  IMAD.X R193, R125, 0x1, R180, P1 ;  /* 0x000000017dc17824 */ /* 0x000fe200008e06b4 */
[-C--:B------:R-:W-:Y:S01]  /*4ef0*/  IADD3 RZ, P1, R130, R179.reuse, RZ ;  /* 0x000000b382ff7210 */ /* 0x080fe20007f3e0ff */
[--C-:B------:R-:W-:Y:S01]  /*4f00*/  IMAD.IADD R196, R116, 0x1, R179.reuse ;  /* 0x0000000174c47824 */ /* 0x100fe200078e02b3 */
[----:B------:R-:W-:Y:S01]  /*4f10*/  PRMT R96, RZ, 0x7610, R96 ;  /* 0x00007610ff607816 */ /* 0x000fe20000000060 */
[----:B------:R-:W-:Y:S01]  /*4f20*/  IMAD.IADD R192, R124, 0x1, R179 ;  /* 0x000000017cc07824 */ /* 0x000fe200078e02b3 */
[----:B------:R-:W-:Y:S01]  /*4f30*/  PRMT R189, RZ, 0x7610, R189 ;  /* 0x00007610ffbd7816 */ /* 0x000fe200000000bd */
[----:B------:R-:W-:Y:S01]  /*4f40*/  IMAD.X R195, R123, 0x1, R180, P2 ;  /* 0x000000017bc37824 */ /* 0x000fe200010e06b4 */
[----:B------:R0:W2:Y:S01]  /*4f50*/  @!P0 LDG.E.U16 R98, desc[UR6][R60.64] ;  /* 0x000000063c628981 */ /* 0x0000a2000c1e1500 */
[----:B-1----:R-:W-:Y:S01]  /*4f60*/  PRMT R190, RZ, 0x7610, R190 ;  /* 0x00007610ffbe7816 */ /* 0x002fe200000000be */
[----:B------:R-:W-:Y:S01]  /*4f70*/  IMAD.IADD R198, R126, 0x1, R179 ;  /* 0x000000017ec67824 */ /* 0x000fe200078e02b3 */
[-C--:B------:R-:W-:Y:S01]  /*4f80*/  IADD3 RZ, P2, R128, R179.reuse, RZ ;  /* 0x000000b380ff7210 */ /* 0x080fe20007f5e0ff */
[--C-:B------:R-:W-:Y:S01]  /*4f90*/  IMAD.X R199, R127, 0x1, R180.reuse, P3 ;  /* 0x000000017fc77824 */ /* 0x100fe200018e06b4 */
[-C--:B------:R-:W-:Y:S01]  /*4fa0*/  IADD3 RZ, P3, R132, R179.reuse, RZ ;  /* 0x000000b384ff7210 */ /* 0x080fe20007f7e0ff */
[----:B------:R1:W2:Y:S01]  /*4fb0*/  @!P0 LDG.E.U16 R96, desc[UR6][R196.64] ;  /* 0x00000006c4608981 */ /* 0x0002a2000c1e1500 */
[----:B0-----:R-:W-:Y:S01]  /*4fc0*/  IMAD.X R61, R131, 0x1, R180, P1 ;  /* 0x00000001833d7824 */ /* 0x001fe200008e06b4 */
[----:B------:R-:W-:-:S02]  /*4fd0*/  IADD3 RZ, P1, R136, R179, RZ ;  /* 0x000000b388ff7210 */ /* 0x000fc40007f3e0ff */
[----:B------:R0:W2:Y:S01]  /*4fe0*/  @!P0 LDG.E.U16 R189, desc[UR6][R192.64] ;  /* 0x00000006c0bd8981 */ /* 0x0000a2000c1e1500 */
[----:B------:R-:W-:Y:S01]  /*4ff0*/  PRMT R191, RZ, 0x7610, R191 ;  /* 0x00007610ffbf7816 */ /* 0x000fe200000000bf */
[--C-:B------:R-:W-:Y:S02]  /*5000*/  IMAD.IADD R60, R130, 0x1, R179.reuse ;  /* 0x00000001823c7824 */ /* 0x100fe400078e02b3 */
[--C-:B-1----:R-:W-:Y:S01]  /*5010*/  IMAD.IADD R196, R128, 0x1, R179.reuse ;  /* 0x0000000180c47824 */ /* 0x102fe200078e02b3 */
[----:B------:R1:W2:Y:S01]  /*5020*/  @!P0 LDG.E.U16 R190, desc[UR6][R198.64] ;  /* 0x00000006c6be8981 */ /* 0x0002a2000c1e1500 */
[----:B------:R-:W-:Y:S02]  /*5030*/  IMAD.X R197, R129, 0x1, R180, P2 ;  /* 0x0000000181c57824 */ /* 0x000fe400010e06b4 */
[----:B------:R-:W-:Y:S01]  /*5040*/  IMAD.IADD R202, R132, 0x1, R179 ;  /* 0x0000000184ca7824 */ /* 0x000fe200078e02b3 */
[----:B0-----:R-:W-:Y:S01]  /*5050*/  PRMT R192, RZ, 0x7610, R192 ;  /* 0x00007610ffc07816 */ /* 0x001fe200000000c0 */
[--C-:B------:R-:W-:Y:S01]  /*5060*/  IMAD.X R203, R133, 0x1, R180.reuse, P3 ;  /* 0x0000000185cb7824 */ /* 0x100fe200018e06b4 */
[----:B------:R-:W-:Y:S01]  /*5070*/  PRMT R193, RZ, 0x7610, R193 ;  /* 0x00007610ffc17816 */ /* 0x000fe200000000c1 */
[----:B------:R0:W2:Y:S01]  /*5080*/  @!P0 LDG.E.U16 R191, desc[UR6][R196.64] ;  /* 0x00000006c4bf8981 */ /* 0x0000a2000c1e1500 */
[-C--:B------:R-:W-:Y:S01]  /*5090*/  IADD3 RZ, P3, R138, R179.reuse, RZ ;  /* 0x000000b38aff7210 */ /* 0x080fe20007f7e0ff */
[----:B-1----:R-:W-:Y:S01]  /*50a0*/  IMAD.X R199, R137, 0x1, R180, P1 ;  /* 0x0000000189c77824 */ /* 0x002fe200008e06b4 */
[-C--:B------:R-:W-:Y:S01]  /*50b0*/  IADD3 RZ, P1, R142, R179.reuse, RZ ;  /* 0x000000b38eff7210 */ /* 0x080fe20007f3e0ff */
[----:B------:R-:W-:Y:S01]  /*50c0*/  IMAD.IADD R194, R122, 0x1, R179 ;  /* 0x000000017ac27824 */ /* 0x000fe200078e02b3 */
[----:B------:R-:W-:Y:S01]  /*50d0*/  PRMT R99, RZ, 0x7610, R99 ;  /* 0x00007610ff637816 */ /* 0x000fe20000000063 */
[----:B------:R1:W2:Y:S01]  /*50e0*/  @!P0 LDG.E.U16 R192, desc[UR6][R60.64] ;  /* 0x000000063cc08981 */ /* 0x0002a2000c1e1500 */
[----:B------:R-:W-:-:S03]  /*50f0*/  IADD3 RZ, P2, R134, R179, RZ ;  /* 0x000000b386ff7210 */ /* 0x000fc60007f5e0ff */
[----:B------:R1:W2:Y:S01]  /*5100*/  @!P0 LDG.E.U16 R193, desc[UR6][R202.64] ;  /* 0x00000006cac18981 */ /* 0x0002a2000c1e1500 */
[----:B0-----:R-:W-:Y:S01]  /*5110*/  PRMT R196, RZ, 0x7610, R196 ;  /* 0x00007610ffc47816 */ /* 0x001fe200000000c4 */
[--C-:B------:R-:W-:Y:S02]  /*5120*/  IMAD.IADD R200, R134, 0x1, R179.reuse ;  /* 0x0000000186c87824 */ /* 0x100fe400078e02b3 */
[----:B------:R0:W2:Y:S01]  /*5130*/  @!P0 LDG.E.U16 R99, desc[UR6][R194.64] ;  /* 0x00000006c2638981 */ /* 0x0000a2000c1e1500 */
[--C-:B-1----:R-:W-:Y:S02]  /*5140*/  IMAD.IADD R60, R138, 0x1, R179.reuse ;  /* 0x000000018a3c7824 */ /* 0x102fe400078e02b3 */
[--C-:B------:R-:W-:Y:S02]  /*5150*/  IMAD.X R61, R139, 0x1, R180.reuse, P3 ;  /* 0x000000018b3d7824 */ /* 0x100fe400018e06b4 */
[--C-:B------:R-:W-:Y:S01]  /*5160*/  IMAD.X R203, R143, 0x1, R180.reuse, P1 ;  /* 0x000000018fcb7824 */ /* 0x100fe200008e06b4 */
[----:B------:R-:W-:Y:S01]  /*5170*/  IADD3 RZ, P1, R148, R179, RZ ;  /* 0x000000b394ff7210 */ /* 0x000fe20007f3e0ff */
[----:B------:R-:W-:Y:S01]  /*5180*/  IMAD.X R201, R135, 0x1, R180, P2 ;  /* 0x0000000187c97824 */ /* 0x000fe200010e06b4 */
[----:B------:R1:W2:Y:S01]  /*5190*/  @!P0 LDG.E.U16 R196, desc[UR6][R60.64] ;  /* 0x000000063cc48981 */ /* 0x0002a2000c1e1500 */
[----:B0-----:R-:W-:Y:S01]  /*51a0*/  PRMT R194, RZ, 0x7610, R194 ;  /* 0x00007610ffc27816 */ /* 0x001fe200000000c2 */
[----:B------:R-:W-:Y:S01]  /*51b0*/  IMAD.IADD R198, R136, 0x1, R179 ;  /* 0x0000000188c67824 */ /* 0x000fe200078e02b3 */
[----:B------:R-:W-:-:S04]  /*51c0*/  PRMT R195, RZ, 0x7610, R195 ;  /* 0x00007610ffc37816 */ /* 0x000fc800000000c3 */
[----:B------:R0:W2:Y:S01]  /*51d0*/  @!P0 LDG.E.U16 R194, desc[UR6][R200.64] ;  /* 0x00000006c8c28981 */ /* 0x0000a2000c1e1500 */
[--C-:B-1----:R-:W-:Y:S01]  /*51e0*/  IMAD.X R61, R149, 0x1, R180.reuse, P1 ;  /* 0x00000001953d7824 */ /* 0x102fe200008e06b4 */
[-C--:B------:R-:W-:Y:S01]  /*51f0*/  IADD3 RZ, P1, R152, R179.reuse, RZ ;  /* 0x000000b398ff7210 */ /* 0x080fe20007f3e0ff */
[----:B------:R-:W-:Y:S01]  /*5200*/  IMAD.IADD R60, R148, 0x1, R179 ;  /* 0x00000001943c7824 */ /* 0x000fe200078e02b3 */
[-C--:B------:R-:W-:Y:S01]  /*5210*/  IADD3 RZ, P2, R140, R179.reuse, RZ ;  /* 0x000000b38cff7210 */ /* 0x080fe20007f5e0ff */
[----:B------:R1:W2:Y:S02]  /*5220*/  @!P0 LDG.E.U16 R195, desc[UR6][R198.64] ;  /* 0x00000006c6c38981 */ /* 0x0002a4000c1e1500 */
[----:B------:R-:W-:Y:S01]  /*5230*/  IMAD.X R215, R153, 0x1, R180, P1 ;  /* 0x0000000199d77824 */ /* 0x000fe200008e06b4 */
[----:B0-----:R-:W-:Y:S02]  /*5240*/  PRMT R201, RZ, 0x7610, R201 ;  /* 0x00007610ffc97816 */ /* 0x001fe400000000c9 */
[----:B------:R-:W-:Y:S01]  /*5250*/  IADD3 R212, P1, R10, R179, RZ ;  /* 0x000000b30ad47210 */ /* 0x000fe20007f3e0ff */
[----:B------:R-:W-:-:S02]  /*5260*/  IMAD.IADD R202, R142, 0x1, R179 ;  /* 0x000000018eca7824 */ /* 0x000fc400078e02b3 */
[----:B------:R-:W-:Y:S01]  /*5270*/  IMAD.X R209, R141, 0x1, R180, P2 ;  /* 0x000000018dd17824 */ /* 0x000fe200010e06b4 */
[----:B------:R0:W2:Y:S01]  /*5280*/  @!P0 LDG.E.U16 R201, desc[UR6][R60.64] ;  /* 0x000000063cc98981 */ /* 0x0000a2000c1e1500 */
[----:B-1----:R-:W-:Y:S01]  /*5290*/  PRMT R198, RZ, 0x7610, R198 ;  /* 0x00007610ffc67816 */ /* 0x002fe200000000c6 */
[--C-:B------:R-:W-:Y:S01]  /*52a0*/  IMAD.X R213, R11, 0x1, R180.reuse, P1 ;  /* 0x000000010bd57824 */ /* 0x100fe200008e06b4 */
[-C--:B------:R-:W-:Y:S01]  /*52b0*/  IADD3 RZ, P2, R146, R179.reuse, RZ ;  /* 0x000000b392ff7210 */ /* 0x080fe20007f5e0ff */
[----:B------:R-:W-:Y:S01]  /*52c0*/  IMAD.IADD R214, R152, 0x1, R179 ;  /* 0x0000000198d67824 */ /* 0x000fe200078e02b3 */
[----:B------:R-:W-:Y:S02]  /*52d0*/  PRMT R197, RZ, 0x7610, R197 ;  /* 0x00007610ffc57816 */ /* 0x000fe400000000c5 */
[----:B------:R1:W2:Y:S01]  /*52e0*/  @!P0 LDG.E.U16 R198, desc[UR6][R202.64] ;  /* 0x00000006cac68981 */ /* 0x0002a2000c1e1500 */
[-C--:B0-----:R-:W-:Y:S01]  /*52f0*/  IADD3 R60, P1, R18, R179.reuse, RZ ;  /* 0x000000b3123c7210 */ /* 0x081fe20007f3e0ff */
[----:B------:R-:W-:Y:S01]  /*5300*/  IMAD.X R205, R147, 0x1, R180, P2 ;  /* 0x0000000193cd7824 */ /* 0x000fe200010e06b4 */
[----:B------:R-:W-:Y:S01]  /*5310*/  IADD3 RZ, P3, R144, R179, RZ ;  /* 0x000000b390ff7210 */ /* 0x000fe20007f7e0ff */
[----:B------:R-:W-:-:S02]  /*5320*/  IMAD.IADD R208, R140, 0x1, R179 ;  /* 0x000000018cd07824 */ /* 0x000fc400078e02b3 */
[--C-:B------:R-:W-:Y:S01]  /*5330*/  IMAD.X R61, R19, 0x1, R180.reuse, P1 ;  /* 0x00000001133d7824 */ /* 0x100fe200008e06b4 */
[-C--:B------:R-:W-:Y:S02]  /*5340*/  IADD3 R222, P1, R26, R179.reuse, RZ ;  /* 0x000000b31ade7210 */ /* 0x080fe40007f3e0ff */
[----:B-1----:R-:W-:Y:S02]  /*5350*/  PRMT R203, RZ, 0x7610, R203 ;  /* 0x00007610ffcb7816 */ /* 0x002fe400000000cb */
[----:B------:R-:W-:Y:S01]  /*5360*/  IADD3 RZ, P2, R150, R179, RZ ;  /* 0x000000b396ff7210 */ /* 0x000fe20007f5e0ff */
[----:B------:R-:W-:Y:S01]  /*5370*/  IMAD.IADD R206, R144, 0x1, R179 ;  /* 0x0000000190ce7824 */ /* 0x000fe200078e02b3 */
[----:B------:R-:W-:Y:S01]  /*5380*/  PRMT R199, RZ, 0x7610, R199 ;  /* 0x00007610ffc77816 */ /* 0x000fe200000000c7 */
[--C-:B------:R-:W-:Y:S01]  /*5390*/  IMAD.X R207, R145, 0x1, R180.reuse, P3 ;  /* 0x0000000191cf7824 */ /* 0x100fe200018e06b4 */
[----:B------:R0:W2:Y:S01]  /*53a0*/  @!P0 LDG.E.U16 R203, desc[UR6][R214.64] ;  /* 0x00000006d6cb8981 */ /* 0x0000a2000c1e1500 */
[----:B------:R-:W-:-:S02]  /*53b0*/  IMAD.X R223, R27, 0x1, R180, P1 ;  /* 0x000000011bdf7824 */ /* 0x000fc400008e06b4 */
[----:B------:R-:W-:Y:S01]  /*53c0*/  IMAD.X R217, R151, 0x1, R180, P2 ;  /* 0x0000000197d97824 */ /* 0x000fe200010e06b4 */
[----:B------:R1:W2:Y:S01]  /*53d0*/  @!P0 LDG.E.U16 R197, desc[UR6][R208.64] ;  /* 0x00000006d0c58981 */ /* 0x0002a2000c1e1500 */
[----:B------:R-:W-:Y:S01]  /*53e0*/  PRMT R200, RZ, 0x7610, R200 ;  /* 0x00007610ffc87816 */ /* 0x000fe200000000c8 */
[----:B------:R-:W-:Y:S02]  /*53f0*/  IMAD.IADD R204, R146, 0x1, R179 ;  /* 0x0000000192cc7824 */ /* 0x000fe400078e02b3 */
[----:B------:R1:W2:Y:S01]  /*5400*/  @!P0 LDG.E.U16 R199, desc[UR6][R206.64] ;  /* 0x00000006cec78981 */ /* 0x0002a2000c1e1500 */
[----:B0-----:R-:W-:-:S03]  /*5410*/  IADD3 R214, P1, R42, R179, RZ ;  /* 0x000000b32ad67210 */ /* 0x001fc60007f3e0ff */
[----:B------:R0:W2:Y:S01]  /*5420*/  @!P0 LDG.E.U16 R200, desc[UR6][R204.64] ;  /* 0x00000006ccc88981 */ /* 0x0000a2000c1e1500 */
[-C--:B-1----:R-:W-:Y:S01]  /*5430*/  IADD3 R208, P2, R168, R179.reuse, RZ ;  /* 0x000000b3a8d07210 */ /* 0x082fe20007f5e0ff */
[--C-:B------:R-:W-:Y:S01]  /*5440*/  IMAD.X R215, R43, 0x1, R180.reuse, P1 ;  /* 0x000000012bd77824 */ /* 0x100fe200008e06b4 */
[-C--:B------:R-:W-:Y:S02]  /*5450*/  IADD3 R218, P1, R50, R179.reuse, RZ ;  /* 0x000000b332da7210 */ /* 0x080fe40007f3e0ff */
[----:B------:R-:W-:Y:S01]  /*5460*/  PRMT R207, RZ, 0x7610, R207 ;  /* 0x00007610ffcf7816 */ /* 0x000fe200000000cf */
[--C-:B------:R-:W-:Y:S01]  /*5470*/  IMAD.X R209, R169, 0x1, R180.reuse, P2 ;  /* 0x00000001a9d17824 */ /* 0x100fe200010e06b4 */
[-C--:B------:R-:W-:Y:S01]  /*5480*/  IADD3 R210, P2, R2, R179.reuse, RZ ;  /* 0x000000b302d27210 */ /* 0x080fe20007f5e0ff */
[----:B------:R-:W-:Y:S01]  /*5490*/  IMAD.X R219, R51, 0x1, R180, P1 ;  /* 0x0000000133db7824 */ /* 0x000fe200008e06b4 */
[----:B0-----:R-:W-:Y:S02]  /*54a0*/  PRMT R204, RZ, 0x7610, R204 ;  /* 0x00007610ffcc7816 */ /* 0x001fe400000000cc */
[----:B------:R0:W2:Y:S01]  /*54b0*/  @!P0 LDG.E.U16 R207, desc[UR6][R60.64] ;  /* 0x000000063ccf8981 */ /* 0x0000a2000c1e1500 */
[----:B------:R-:W-:Y:S01]  /*54c0*/  IMAD.X R211, R3, 0x1, R180, P2 ;  /* 0x0000000103d37824 */ /* 0x000fe200010e06b4 */
[----:B------:R-:W-:-:S02]  /*54d0*/  IADD3 R220, P2, R34, R179, RZ ;  /* 0x000000b322dc7210 */ /* 0x000fc40007f5e0ff */
[----:B------:R1:W2:Y:S01]  /*54e0*/  @!P0 LDG.E.U16 R204, desc[UR6][R208.64] ;  /* 0x00000006d0cc8981 */ /* 0x0002a2000c1e1500 */
[-C--:B0-----:R-:W-:Y:S02]  /*54f0*/  IADD3 R60, P1, R162, R179.reuse, RZ ;  /* 0x000000b3a23c7210 */ /* 0x081fe40007f3e0ff */
[--C-:B------:R-:W-:Y:S01]  /*5500*/  IMAD.X R221, R35, 0x1, R180.reuse, P2 ;  /* 0x0000000123dd7824 */ /* 0x100fe200010e06b4 */
[----:B-1----:R-:W-:Y:S02]  /*5510*/  PRMT R209, RZ, 0x7610, R209 ;  /* 0x00007610ffd17816 */ /* 0x002fe400000000d1 */
[--C-:B------:R-:W-:Y:S01]  /*5520*/  IMAD.X R61, R163, 0x1, R180.reuse, P1 ;  /* 0x00000001a33d7824 */ /* 0x100fe200008e06b4 */
[-C--:B------:R-:W-:Y:S02]  /*5530*/  IADD3 R228, P1, R4, R179.reuse, RZ ;  /* 0x000000b304e47210 */ /* 0x080fe40007f3e0ff */
[----:B------:R-:W-:Y:S01]  /*5540*/  PRMT R205, RZ, 0x7610, R205 ;  /* 0x00007610ffcd7816 */ /* 0x000fe200000000cd */
[----:B------:R0:W2:Y:S02]  /*5550*/  @!P0 LDG.E.U16 R209, desc[UR6][R220.64] ;  /* 0x00000006dcd18981 */ /* 0x0000a4000c1e1500 */
[----:B------:R-:W-:Y:S01]  /*5560*/  IMAD.X R229, R5, 0x1, R180, P1 ;  /* 0x0000000105e57824 */ /* 0x000fe200008e06b4 */
[----:B------:R-:W-:Y:S01]  /*5570*/  PRMT R202, RZ, 0x7610, R202 ;  /* 0x00007610ffca7816 */ /* 0x000fe200000000ca */
[----:B------:R-:W-:Y:S01]  /*5580*/  IMAD.IADD R216, R150, 0x1, R179 ;  /* 0x0000000196d87824 */ /* 0x000fe200078e02b3 */
[----:B------:R-:W-:Y:S01]  /*5590*/  PRMT R206, RZ, 0x7610, R206 ;  /* 0x00007610ffce7816 */ /* 0x000fe200000000ce */
[----:B------:R1:W2:Y:S04]  /*55a0*/  @!P0 LDG.E.U16 R205, desc[UR6][R212.64] ;  /* 0x00000006d4cd8981 */ /* 0x0002a8000c1e1500 */
[----:B------:R1:W2:Y:S01]  /*55b0*/  @!P0 LDG.E.U16 R202, desc[UR6][R216.64] ;  /* 0x00000006d8ca8981 */ /* 0x0002a2000c1e1500 */
[----:B0-----:R-:W-:-:S03]  /*55c0*/  IADD3 R220, P1, R20, R179, RZ ;  /* 0x000000b314dc7210 */ /* 0x001fc60007f3e0ff */
[----:B------:R0:W2:Y:S01]  /*55d0*/  @!P0 LDG.E.U16 R206, desc[UR6][R210.64] ;  /* 0x00000006d2ce8981 */ /* 0x0000a2000c1e1500 */
[----:B-1----:R-:W-:Y:S01]  /*55e0*/  PRMT R213, RZ, 0x7610, R213 ;  /* 0x00007610ffd57816 */ /* 0x002fe200000000d5 */
[--C-:B------:R-:W-:Y:S01]  /*55f0*/  IMAD.X R221, R21, 0x1, R180.reuse, P1 ;  /* 0x0000000115dd7824 */ /* 0x100fe200008e06b4 */
[-C--:B------:R-:W-:Y:S02]  /*5600*/  IADD3 R224, P1, R28, R179.reuse, RZ ;  /* 0x000000b31ce07210 */ /* 0x080fe40007f3e0ff */
[-C--:B------:R-:W-:Y:S02]  /*5610*/  IADD3 R216, P2, R154, R179.reuse, RZ ;  /* 0x000000b39ad87210 */ /* 0x080fe40007f5e0ff */
[----:B------:R1:W2:Y:S01]  /*5620*/  @!P0 LDG.E.U16 R213, desc[UR6][R60.64] ;  /* 0x000000063cd58981 */ /* 0x0002a2000c1e1500 */
[----:B------:R-:W-:Y:S01]  /*5630*/  IMAD.X R225, R29, 0x1, R180, P1 ;  /* 0x000000011de17824 */ /* 0x000fe200008e06b4 */
[----:B0-----:R-:W-:Y:S01]  /*5640*/  PRMT R210, RZ, 0x7610, R210 ;  /* 0x00007610ffd27816 */ /* 0x001fe200000000d2 */
[----:B------:R-:W-:Y:S01]  /*5650*/  IMAD.X R217, R155, 0x1, R180, P2 ;  /* 0x000000019bd97824 */ /* 0x000fe200010e06b4 */
[----:B------:R-:W-:-:S04]  /*5660*/  IADD3 R226, P2, R12, R179, RZ ;  /* 0x000000b30ce27210 */ /* 0x000fc80007f5e0ff */
[----:B------:R0:W2:Y:S01]  /*5670*/  @!P0 LDG.E.U16 R210, desc[UR6][R214.64] ;  /* 0x00000006d6d28981 */ /* 0x0000a2000c1e1500 */
[----:B-1----:R-:W-:Y:S01]  /*5680*/  IADD3 R60, P1, R44, R179, RZ ;  /* 0x000000b32c3c7210 */ /* 0x002fe20007f3e0ff */
[----:B------:R-:W-:-:S04]  /*5690*/  IMAD.X R227, R13, 0x1, R180, P2 ;  /* 0x000000010de37824 */ /* 0x000fc800010e06b4 */
[--C-:B------:R-:W-:Y:S01]  /*56a0*/  IMAD.X R61, R45, 0x1, R180.reuse, P1 ;  /* 0x000000012d3d7824 */ /* 0x100fe200008e06b4 */
[----:B------:R-:W-:Y:S02]  /*56b0*/  IADD3 R234, P1, R52, R179, RZ ;  /* 0x000000b334ea7210 */ /* 0x000fe40007f3e0ff */
[----:B0-----:R-:W-:Y:S02]  /*56c0*/  PRMT R215, RZ, 0x7610, R215 ;  /* 0x00007610ffd77816 */ /* 0x001fe400000000d7 */
[----:B------:R-:W-:Y:S01]  /*56d0*/  PRMT R211, RZ, 0x7610, R211 ;  /* 0x00007610ffd37816 */ /* 0x000fe200000000d3 */
[----:B------:R-:W-:Y:S01]  /*56e0*/  IMAD.X R235, R53, 0x1, R180, P1 ;  /* 0x0000000135eb7824 */ /* 0x000fe200008e06b4 */
[----:B------:R-:W-:Y:S02]  /*56f0*/  PRMT R208, RZ, 0x7610, R208 ;  /* 0x00007610ffd07816 */ /* 0x000fe400000000d0 */
[----:B------:R0:W2:Y:S01]  /*5700*/  @!P0 LDG.E.U16 R215, desc[UR6][R226.64] ;  /* 0x00000006e2d78981 */ /* 0x0000a2000c1e1500 */
[----:B------:R-:W-:-:S03]  /*5710*/  PRMT R212, RZ, 0x7610, R212 ;  /* 0x00007610ffd47816 */ /* 0x000fc600000000d4 */
[----:B------:R1:W2:Y:S04]  /*5720*/  @!P0 LDG.E.U16 R211, desc[UR6][R218.64] ;  /* 0x00000006dad38981 */ /* 0x0002a8000c1e1500 */
[----:B------:R3:W2:Y:S01]  /*5730*/  @!P0 LDG.E.U16 R208, desc[UR6][R222.64] ;  /* 0x00000006ded08981 */ /* 0x0006a2000c1e1500 */
[----:B0-----:R-:W-:-:S03]  /*5740*/  IADD3 R226, P1, R164, R179, RZ ;  /* 0x000000b3a4e27210 */ /* 0x001fc60007f3e0ff */
[----:B------:R0:W2:Y:S01]  /*5750*/  @!P0 LDG.E.U16 R212, desc[UR6][R216.64] ;  /* 0x00000006d8d48981 */ /* 0x0000a2000c1e1500 */
[----:B-1----:R-:W-:Y:S01]  /*5760*/  PRMT R219, RZ, 0x7610, R219 ;  /* 0x00007610ffdb7816 */ /* 0x002fe200000000db */
[--C-:B------:R-:W-:Y:S01]  /*5770*/  IMAD.X R227, R165, 0x1, R180.reuse, P1 ;  /* 0x00000001a5e37824 */ /* 0x100fe200008e06b4 */
[-C--:B------:R-:W-:Y:S02]  /*5780*/  IADD3 R230, P1, R6, R179.reuse, RZ ;  /* 0x000000b306e67210 */ /* 0x080fe40007f3e0ff */
[-C--:B---3--:R-:W-:Y:S02]  /*5790*/  IADD3 R222, P2, R36, R179.reuse, RZ ;  /* 0x000000b324de7210 */ /* 0x088fe40007f5e0ff */
[----:B------:R1:W3:Y:S01]  /*57a0*/  @!P0 LDG.E.U16 R219, desc[UR6][R60.64] ;  /* 0x000000063cdb8981 */ /* 0x0002e2000c1e1500 */
[----:B------:R-:W-:Y:S01]  /*57b0*/  IMAD.X R231, R7, 0x1, R180, P1 ;  /* 0x0000000107e77824 */ /* 0x000fe200008e06b4 */
[----:B0-----:R-:W-:Y:S01]  /*57c0*/  PRMT R216, RZ, 0x7610, R216 ;  /* 0x00007610ffd87816 */ /* 0x001fe200000000d8 */
[----:B------:R-:W-:Y:S01]  /*57d0*/  IMAD.X R223, R37, 0x1, R180, P2 ;  /* 0x0000000125df7824 */ /* 0x000fe200010e06b4 */
[----:B------:R-:W-:-:S02]  /*57e0*/  IADD3 R232, P2, R156, R179, RZ ;  /* 0x000000b39ce87210 */ /* 0x000fc40007f5e0ff */
[----:B------:R-:W-:Y:S02]  /*57f0*/  PRMT R217, RZ, 0x7610, R217 ;  /* 0x00007610ffd97816 */ /* 0x000fe400000000d9 */
[----:B------:R0:W3:Y:S01]  /*5800*/  @!P0 LDG.E.U16 R216, desc[UR6][R220.64] ;  /* 0x00000006dcd88981 */ /* 0x0000e2000c1e1500 */
[-C--:B-1----:R-:W-:Y:S01]  /*5810*/  IADD3 R60, P1, R22, R179.reuse, RZ ;  /* 0x000000b3163c7210 */ /* 0x082fe20007f3e0ff */
[----:B------:R-:W-:Y:S01]  /*5820*/  IMAD.X R233, R157, 0x1, R180, P2 ;  /* 0x000000019de97824 */ /* 0x000fe200010e06b4 */
[----:B------:R-:W-:Y:S01]  /*5830*/  PRMT R214, RZ, 0x7610, R214 ;  /* 0x00007610ffd67816 */ /* 0x000fe200000000d6 */
[----:B------:R1:W3:Y:S02]  /*5840*/  @!P0 LDG.E.U16 R217, desc[UR6][R224.64] ;  /* 0x00000006e0d98981 */ /* 0x0002e4000c1e1500 */
[----:B------:R-:W-:Y:S01]  /*5850*/  IMAD.X R61, R23, 0x1, R180, P1 ;  /* 0x00000001173d7824 */ /* 0x000fe200008e06b4 */
[----:B------:R-:W-:Y:S02]  /*5860*/  IADD3 R240, P1, R30, R179, RZ ;  /* 0x000000b31ef07210 */ /* 0x000fe40007f3e0ff */
[----:B0-----:R-:W-:Y:S01]  /*5870*/  PRMT R221, RZ, 0x7610, R221 ;  /* 0x00007610ffdd7816 */ /* 0x001fe200000000dd */
[----:B------:R0:W3:Y:S01]  /*5880*/  @!P0 LDG.E.U16 R214, desc[UR6][R228.64] ;  /* 0x00000006e4d68981 */ /* 0x0000e2000c1e1500 */
[----:B------:R-:W-:Y:S01]  /*5890*/  PRMT R218, RZ, 0x7610, R218 ;  /* 0x00007610ffda7816 */ /* 0x000fe200000000da */
[----:B------:R-:W-:Y:S01]  /*58a0*/  IMAD.X R241, R31, 0x1, R180, P1 ;  /* 0x000000011ff17824 */ /* 0x000fe200008e06b4 */
[----:B-1----:R-:W-:-:S02]  /*58b0*/  PRMT R225, RZ, 0x7610, R225 ;  /* 0x00007610ffe17816 */ /* 0x002fc400000000e1 */
[----:B------:R1:W3:Y:S04]  /*58c0*/  @!P0 LDG.E.U16 R221, desc[UR6][R232.64] ;  /* 0x00000006e8dd8981 */ /* 0x0002e8000c1e1500 */
[----:B------:R4:W3:Y:S01]  /*58d0*/  @!P0 LDG.E.U16 R218, desc[UR6][R222.64] ;  /* 0x00000006deda8981 */ /* 0x0008e2000c1e1500 */
[----:B0-----:R-:W-:-:S03]  /*58e0*/  IADD3 R228, P2, R14, R179, RZ ;  /* 0x000000b30ee47210 */ /* 0x001fc60007f5e0ff */
[----:B------:R0:W3:Y:S01]  /*58f0*/  @!P0 LDG.E.U16 R225, desc[UR6][R60.64] ;  /* 0x000000063ce18981 */ /* 0x0000e2000c1e1500 */
[----:B-1----:R-:W-:Y:S01]  /*5900*/  IADD3 R232, P1, R46, R179, RZ ;  /* 0x000000b32ee87210 */ /* 0x002fe20007f3e0ff */
[----:B------:R-:W-:Y:S01]  /*5910*/  IMAD.X R229, R15, 0x1, R180, P2 ;  /* 0x000000010fe57824 */ /* 0x000fe200010e06b4 */
[----:B----4-:R-:W-:-:S03]  /*5920*/  PRMT R222, RZ, 0x7610, R222 ;  /* 0x00007610ffde7816 */ /* 0x010fc600000000de */
[--C-:B------:R-:W-:Y:S01]  /*5930*/  IMAD.X R233, R47, 0x1, R180.reuse, P1 ;  /* 0x000000012fe97824 */ /* 0x100fe200008e06b4 */
[-C--:B------:R-:W-:Y:S02]  /*5940*/  IADD3 R236, P2, R38, R179.reuse, RZ ;  /* 0x000000b326ec7210 */ /* 0x080fe40007f5e0ff */
[-C--:B0-----:R-:W-:Y:S01]  /*5950*/  IADD3 R60, P1, R54, R179.reuse, RZ ;  /* 0x000000b3363c7210 */ /* 0x081fe20007f3e0ff */
[----:B------:R0:W4:Y:S02]  /*5960*/  @!P0 LDG.E.U16 R222, desc[UR6][R226.64] ;  /* 0x00000006e2de8981 */ /* 0x000124000c1e1500 */
[--C-:B------:R-:W-:Y:S02]  /*5970*/  IMAD.X R237, R39, 0x1, R180.reuse, P2 ;  /* 0x0000000127ed7824 */ /* 0x100fe400010e06b4 */
[----:B------:R-:W-:Y:S01]  /*5980*/  IMAD.X R61, R55, 0x1, R180, P1 ;  /* 0x00000001373d7824 */ /* 0x000fe200008e06b4 */
[----:B------:R-:W-:Y:S02]  /*5990*/  IADD3 R238, P1, R166, R179, RZ ;  /* 0x000000b3a6ee7210 */ /* 0x000fe40007f3e0ff */
[----:B0-----:R-:W-:-:S03]  /*59a0*/  PRMT R227, RZ, 0x7610, R227 ;  /* 0x00007610ffe37816 */ /* 0x001fc600000000e3 */
[----:B------:R-:W-:Y:S01]  /*59b0*/  IMAD.X R239, R167, 0x1, R180, P1 ;  /* 0x00000001a7ef7824 */ /* 0x000fe200008e06b4 */
[----:B------:R-:W-:Y:S02]  /*59c0*/  PRMT R224, RZ, 0x7610, R224 ;  /* 0x00007610ffe07816 */ /* 0x000fe400000000e0 */
[----:B------:R-:W-:Y:S01]  /*59d0*/  PRMT R226, RZ, 0x7610, R226 ;  /* 0x00007610ffe27816 */ /* 0x000fe200000000e2 */
[----:B------:R0:W4:Y:S01]  /*59e0*/  @!P0 LDG.E.U16 R227, desc[UR6][R236.64] ;  /* 0x00000006ece38981 */ /* 0x000122000c1e1500 */
[----:B------:R-:W-:-:S03]  /*59f0*/  PRMT R223, RZ, 0x7610, R223 ;  /* 0x00007610ffdf7816 */ /* 0x000fc600000000df */
[----:B------:R1:W4:Y:S04]  /*5a00*/  @!P0 LDG.E.U16 R224, desc[UR6][R228.64] ;  /* 0x00000006e4e08981 */ /* 0x000328000c1e1500 */
[----:B------:R5:W4:Y:S01]  /*5a10*/  @!P0 LDG.E.U16 R226, desc[UR6][R240.64] ;  /* 0x00000006f0e28981 */ /* 0x000b22000c1e1500 */
[----:B0-----:R-:W-:-:S03]  /*5a20*/  IADD3 R236, P1, R8, R179, RZ ;  /* 0x000000b308ec7210 */ /* 0x001fc60007f3e0ff */
[----:B------:R0:W4:Y:S01]  /*5a30*/  @!P0 LDG.E.U16 R223, desc[UR6][R230.64] ;  /* 0x00000006e6df8981 */ /* 0x000122000c1e1500 */
[----:B-1----:R-:W-:Y:S01]  /*5a40*/  PRMT R229, RZ, 0x7610, R229 ;  /* 0x00007610ffe57816 */ /* 0x002fe200000000e5 */
[----:B------:R-:W-:Y:S01]  /*5a50*/  IMAD.X R237, R9, 0x1, R180, P1 ;  /* 0x0000000109ed7824 */ /* 0x000fe200008e06b4 */
[-C--:B-----5:R-:W-:Y:S02]  /*5a60*/  IADD3 R240, P1, R16, R179.reuse, RZ ;  /* 0x000000b310f07210 */ /* 0x0a0fe40007f3e0ff */
[----:B------:R-:W-:Y:S02]  /*5a70*/  PRMT R220, RZ, 0x7610, R220 ;  /* 0x00007610ffdc7816 */ /* 0x000fe400000000dc */
[----:B------:R1:W5:Y:S01]  /*5a80*/  @!P0 LDG.E.U16 R229, desc[UR6][R60.64] ;  /* 0x000000063ce58981 */ /* 0x000362000c1e1500 */
[----:B0-----:R-:W-:Y:S01]  /*5a90*/  PRMT R231, RZ, 0x7610, R231 ;  /* 0x00007610ffe77816 */ /* 0x001fe200000000e7 */
[----:B------:R-:W-:Y:S01]  /*5aa0*/  IMAD.X R241, R17, 0x1, R180, P1 ;  /* 0x0000000111f17824 */ /* 0x000fe200008e06b4 */
[----:B------:R-:W-:Y:S01]  /*5ab0*/  PRMT R228, RZ, 0x7610, R228 ;  /* 0x00007610ffe47816 */ /* 0x000fe200000000e4 */
[----:B------:R0:W5:Y:S04]  /*5ac0*/  @!P0 LDG.E.U16 R220, desc[UR6][R234.64] ;  /* 0x00000006eadc8981 */ /* 0x000168000c1e1500 */
[----:B------:R0:W5:Y:S01]  /*5ad0*/  @!P0 LDG.E.U16 R231, desc[UR6][R238.64] ;  /* 0x00000006eee78981 */ /* 0x000162000c1e1500 */
[----:B-1----:R-:W-:-:S02]  /*5ae0*/  IADD3 R60, P1, R24, R179, RZ ;  /* 0x000000b3183c7210 */ /* 0x002fc40007f3e0ff */
[----:B------:R-:W-:Y:S01]  /*5af0*/  PRMT R230, RZ, 0x7610, R230 ;  /* 0x00007610ffe67816 */ /* 0x000fe200000000e6 */
[----:B------:R1:W5:Y:S02]  /*5b00*/  @!P0 LDG.E.U16 R228, desc[UR6][R232.64] ;  /* 0x00000006e8e48981 */ /* 0x000364000c1e1500 */
[----:B------:R-:W-:Y:S01]  /*5b10*/  IMAD.X R61, R25, 0x1, R180, P1 ;  /* 0x00000001193d7824 */ /* 0x000fe200008e06b4 */
[-C--:B0-----:R-:W-:Y:S02]  /*5b20*/  IADD3 R234, P2, R158, R179.reuse, RZ ;  /* 0x000000b39eea7210 */ /* 0x081fe40007f5e0ff */
[----:B------:R-:W-:-:S03]  /*5b30*/  IADD3 R238, P1, R32, R179, RZ ;  /* 0x000000b320ee7210 */ /* 0x000fc60007f3e0ff */
[--C-:B------:R-:W-:Y:S01]  /*5b40*/  IMAD.X R235, R159, 0x1, R180.reuse, P2 ;  /* 0x000000019feb7824 */ /* 0x100fe200010e06b4 */
[----:B-1----:R-:W-:Y:S01]  /*5b50*/  PRMT R233, RZ, 0x7610, R233 ;  /* 0x00007610ffe97816 */ /* 0x002fe200000000e9 */
[--C-:B------:R-:W-:Y:S01]  /*5b60*/  IMAD.X R239, R33, 0x1, R180.reuse, P1 ;  /* 0x0000000121ef7824 */ /* 0x100fe200008e06b4 */
[----:B------:R-:W-:Y:S02]  /*5b70*/  IADD3 R242, P1, R40, R179, RZ ;  /* 0x000000b328f27210 */ /* 0x000fe40007f3e0ff */
[----:B------:R0:W5:Y:S04]  /*5b80*/  @!P0 LDG.E.U16 R230, desc[UR6][R234.64] ;  /* 0x00000006eae68981 */ /* 0x000168000c1e1500 */
[----:B------:R1:W5:Y:S01]  /*5b90*/  @!P0 LDG.E.U16 R233, desc[UR6][R240.64] ;  /* 0x00000006f0e98981 */ /* 0x000362000c1e1500 */
[----:B------:R-:W-:Y:S01]  /*5ba0*/  IMAD.X R243, R41, 0x1, R180, P1 ;  /* 0x0000000129f37824 */ /* 0x000fe200008e06b4 */
[----:B------:R-:W-:-:S02]  /*5bb0*/  PRMT R232, RZ, 0x7610, R232 ;  /* 0x00007610ffe87816 */ /* 0x000fc400000000e8 */
[----:B0-----:R-:W-:Y:S02]  /*5bc0*/  PRMT R234, RZ, 0x7610, R234 ;  /* 0x00007610ffea7816 */ /* 0x001fe400000000ea */
[----:B------:R-:W-:Y:S02]  /*5bd0*/  PRMT R235, RZ, 0x7610, R235 ;  /* 0x00007610ffeb7816 */ /* 0x000fe400000000eb */
[----:B------:R0:W5:Y:S01]  /*5be0*/  @!P0 LDG.E.U16 R232, desc[UR6][R236.64] ;  /* 0x00000006ece88981 */ /* 0x000162000c1e1500 */
[----:B-1----:R-:W-:-:S03]  /*5bf0*/  IADD3 R240, P1, R48, R179, RZ ;  /* 0x000000b330f07210 */ /* 0x002fc60007f3e0ff */
[----:B------:R1:W5:Y:S02]  /*5c00*/  @!P0 LDG.E.U16 R234, desc[UR6][R60.64] ;  /* 0x000000063cea8981 */ /* 0x000364000c1e1500 */
[----:B------:R-:W-:Y:S02]  /*5c10*/  IMAD.X R241, R49, 0x1, R180, P1 ;  /* 0x0000000131f17824 */ /* 0x000fe400008e06b4 */
[----:B------:R1:W5:Y:S01]  /*5c20*/  @!P0 LDG.E.U16 R235, desc[UR6][R238.64] ;  /* 0x00000006eeeb8981 */ /* 0x000362000c1e1500 */
[----:B0-----:R-:W-:Y:S02]  /*5c30*/  PRMT R236, RZ, 0x7610, R236 ;  /* 0x00007610ffec7816 */ /* 0x001fe400000000ec */
[----:B-1----:R-:W-:Y:S02]  /*5c40*/  IADD3 R60, P1, R160, R179, RZ ;  /* 0x000000b3a03c7210 */ /* 0x002fe40007f3e0ff */
[----:B------:R-:W-:Y:S02]  /*5c50*/  PRMT R237, RZ, 0x7610, R237 ;  /* 0x00007610ffed7816 */ /* 0x000fe400000000ed */
[----:B------:R-:W5:Y:S01]  /*5c60*/  @!P0 LDG.E.U16 R236, desc[UR6][R242.64] ;  /* 0x00000006f2ec8981 */ /* 0x000f62000c1e1500 */
[----:B------:R-:W-:Y:S01]  /*5c70*/  PRMT R238, RZ, 0x7610, R238 ;  /* 0x00007610ffee7816 */ /* 0x000fe200000000ee */
[----:B------:R-:W-:-:S02]  /*5c80*/  IMAD.X R61, R161, 0x1, R180, P1 ;  /* 0x00000001a13d7824 */ /* 0x000fc400008e06b4 */
[----:B------:R-:W5:Y:S04]  /*5c90*/  @!P0 LDG.E.U16 R237, desc[UR6][R240.64] ;  /* 0x00000006f0ed8981 */ /* 0x000f68000c1e1500 */
[----:B------:R0:W5:Y:S02]  /*5ca0*/  @!P0 LDG.E.U16 R238, desc[UR6][R60.64] ;  /* 0x000000063cee8981 */ /* 0x000164000c1e1500 */
[----:B0-----:R-:W0:Y:S01]  /*5cb0*/  S2R R60, SR_TID.X ;  /* 0x00000000003c7919 */ /* 0x001e220000002100 */
[----:B------:R-:W-:Y:S01]  /*5cc0*/  SHF.R.S32.HI R61, RZ, 0x6, R185 ;  /* 0x00000006ff3d7819 */ /* 0x000fe200000114b9 */
[----:B------:R-:W-:-:S03]  /*5cd0*/  IMAD.SHL.U32 R188, R188, 0x2, RZ ;  /* 0x00000002bcbc7824 */ /* 0x000fc600078e00ff */
[----:B------:R-:W-:-:S04]  /*5ce0*/  SGXT R61, R61, 0x1 ;  /* 0x000000013d3d781a */ /* 0x000fc80000000200 */
[----:B------:R-:W-:Y:S02]  /*5cf0*/  LOP3.LUT R61, R188, 0x90, R61, 0x78, !PT ;  /* 0x00000090bc3d7812 */ /* 0x000fe400078e783d */
[----:B0-----:R-:W-:Y:S02]  /*5d00*/  LOP3.LUT R185, R60, 0x3f, RZ, 0xc0, !PT ;  /* 0x0000003f3cb97812 */ /* 0x001fe400078ec0ff */
[--C-:B------:R-:W-:Y:S02]  /*5d10*/  SHF.R.S32.HI R240, RZ, 0x6, R60.reuse ;  /* 0x00000006fff07819 */ /* 0x100fe4000001143c */
[----:B------:R-:W-:Y:S01]  /*5d20*/  SHF.R.S32.HI R188, RZ, 0x2, R60 ;  /* 0x00000002ffbc7819 */ /* 0x000fe2000001143c */
[----:B------:R-:W-:Y:S01]  /*5d30*/  IMAD.SHL.U32 R185, R185, 0x2, RZ ;  /* 0x00000002b9b97824 */ /* 0x000fe200078e00ff */
[----:B------:R-:W-:Y:S02]  /*5d40*/  SGXT R240, R240, 0x1 ;  /* 0x00000001f0f0781a */ /* 0x000fe40000000200 */
[----:B------:R-:W-:-:S02]  /*5d50*/  SGXT R188, R188, 0x1 ;  /* 0x00000001bcbc781a */ /* 0x000fc40000000200 */
[----:B------:R-:W-:Y:S01]  /*5d60*/  LOP3.LUT R240, R185, 0x90, R240, 0x78, !PT ;  /* 0x00000090b9f07812 */ /* 0x000fe200078e78f0 */
[----:B------:R-:W-:Y:S01]  /*5d70*/  IMAD.SHL.U32 R185, R60, 0x20, RZ ;  /* 0x000000203cb97824 */ /* 0x000fe200078e00ff */
[----:B------:R-:W-:-:S04]  /*5d80*/  LOP3.LUT R188, R188, 0x90, RZ, 0xc0, !PT ;  /* 0x00000090bcbc7812 */ /* 0x000fc800078ec0ff */
[----:B------:R-:W-:Y:S02]  /*5d90*/  LOP3.LUT R188, R188, 0x60, R185, 0xf8, !PT ;  /* 0x00000060bcbc7812 */ /* 0x000fe400078ef8b9 */
[----:B------:R-:W-:Y:S02]  /*5da0*/  LOP3.LUT R242, R185, 0xc00, RZ, 0xc0, !PT ;  /* 0x00000c00b9f27812 */ /* 0x000fe400078ec0ff */
[----:B------:R-:W-:-:S05]  /*5db0*/  LOP3.LUT R185, R60, 0x7, RZ, 0xc0, !PT ;  /* 0x000000073cb97812 */ /* 0x000fca00078ec0ff */
[C---:B------:R-:W-:Y:S02]  /*5dc0*/  IMAD R239, R185.reuse, 0x80, R242 ;  /* 0x00000080b9ef7824 */ /* 0x040fe400078e02f2 */
[----:B------:R-:W-:Y:S02]  /*5dd0*/  IMAD.SHL.U32 R242, R185, 0x10, RZ ;  /* 0x00000010b9f27824 */ /* 0x000fe400078e00ff */
[C---:B------:R-:W-:Y:S02]  /*5de0*/  IMAD.SHL.U32 R185, R60.reuse, 0x2, RZ ;  /* 0x000000023cb97824 */ /* 0x040fe400078e00ff */
[----:B------:R-:W-:-:S03]  /*5df0*/  IMAD.SHL.U32 R60, R60, 0x10, RZ ;  /* 0x000000103c3c7824 */ /* 0x000fc600078e00ff */
[--C-:B------:R-:W-:Y:S02]  /*5e00*/  LOP3.LUT R242, R242, 0x30, R185.reuse, 0x78, !PT ;  /* 0x00000030f2f27812 */ /* 0x100fe400078e78b9 */
[----:B------:R-:W-:Y:S02]  /*5e10*/  LOP3.LUT R185, R188, 0x10, R185, 0x78, !PT ;  /* 0x00000010bcb97812 */ /* 0x000fe400078e78b9 */
[----:B------:R-:W-:Y:S01]  /*5e20*/  LOP3.LUT R60, R60, 0x100, RZ, 0xc0, !PT ;  /* 0x000001003c3c7812 */ /* 0x000fe200078ec0ff */
[----:B------:R0:W-:Y:S03]  /*5e30*/  STS.U16 [R61+UR4+0x4000], R63 ;  /* 0x0040003f3d007988 */ /* 0x0001e60008000404 */
[----:B------:R-:W-:Y:S01]  /*5e40*/  IADD3 R185, R185, UR4, R60 ;  /* 0x00000004b9b97c10 */ /* 0x000fe2000fffe03c */
[----:B------:R-:W-:Y:S01]  /*5e50*/  STS.U16 [R61+UR4+0x4100], R64 ;  /* 0x004100403d007988 */ /* 0x000fe20008000404 */
[----:B------:R-:W-:-:S03]  /*5e60*/  LOP3.LUT R60, R240, 0x20, RZ, 0x3c, !PT ;  /* 0x00000020f03c7812 */ /* 0x000fc600078e3cff */
[----:B------:R-:W-:Y:S01]  /*5e70*/  STS.U16 [R61+UR4+0x4200], R65 ;  /* 0x004200413d007988 */ /* 0x000fe20008000404 */
[----:B0-----:R-:W-:-:S03]  /*5e80*/  LOP3.LUT R63, R240, 0x60, RZ, 0x3c, !PT ;  /* 0x00000060f03f7812 */ /* 0x001fc600078e3cff */
[----:B--2---:R-:W-:Y:S04]  /*5e90*/  STS.U16 [R61+UR4+0x4300], R66 ;  /* 0x004300423d007988 */ /* 0x004fe80008000404 */
[----:B------:R-:W-:Y:S04]  /*5ea0*/  STS.U16 [R61+UR4+0x4400], R67 ;  /* 0x004400433d007988 */ /* 0x000fe80008000404 */
[----:B------:R-:W-:Y:S04]  /*5eb0*/  STS.U16 [R61+UR4+0x4500], R68 ;  /* 0x004500443d007988 */ /* 0x000fe80008000404 */
[----:B------:R-:W-:Y:S04]  /*5ec0*/  STS.U16 [R61+UR4+0x4600], R69 ;  /* 0x004600453d007988 */ /* 0x000fe80008000404 */
[----:B------:R0:W-:Y:S04]  /*5ed0*/  STS.U16 [R61+UR4+0x4700], R62 ;  /* 0x0047003e3d007988 */ /* 0x0001e80008000404 */
[----:B------:R-:W-:Y:S01]  /*5ee0*/  STS.U16 [R240+UR4+0x1c00], R71 ;  /* 0x001c0047f0007988 */ /* 0x000fe20008000404 */
[----:B0-----:R-:W-:-:S03]  /*5ef0*/  LOP3.LUT R61, R240, 0x40, RZ, 0x3c, !PT ;  /* 0x00000040f03d7812 */ /* 0x001fc600078e3cff */
[----:B------:R-:W-:Y:S04]  /*5f00*/  STS.U16 [R240+UR4+0x2000], R75 ;  /* 0x0020004bf0007988 */ /* 0x000fe80008000404 */
[----:B------:R-:W-:Y:S04]  /*5f10*/  STS.U16 [R240+UR4+0x2400], R91 ;  /* 0x0024005bf0007988 */ /* 0x000fe80008000404 */
[----:B------:R-:W-:Y:S04]  /*5f20*/  STS.U16 [R240+UR4+0x2800], R99 ;  /* 0x00280063f0007988 */ /* 0x000fe80008000404 */
[----:B------:R-:W-:Y:S04]  /*5f30*/  STS.U16 [R240+UR4+0x2c00], R192 ;  /* 0x002c00c0f0007988 */ /* 0x000fe80008000404 */
[----:B------:R-:W-:Y:S04]  /*5f40*/  STS.U16 [R240+UR4+0x3000], R196 ;  /* 0x003000c4f0007988 */ /* 0x000fe80008000404 */
[----:B------:R-:W-:Y:S04]  /*5f50*/  STS.U16 [R240+UR4+0x3400], R200 ;  /* 0x003400c8f0007988 */ /* 0x000fe80008000404 */
[----:B------:R-:W-:Y:S04]  /*5f60*/  STS.U16 [R240+UR4+0x400], R205 ;  /* 0x000400cdf0007988 */ /* 0x000fe80008000404 */
[----:B------:R-:W-:Y:S04]  /*5f70*/  STS.U16 [R240+UR4], R206 ;  /* 0x000000cef0007988 */ /* 0x000fe80008000404 */
[----:B------:R-:W-:Y:S04]  /*5f80*/  STS.U16 [R240+UR4+0x800], R207 ;  /* 0x000800cff0007988 */ /* 0x000fe80008000404 */
        /* <DEDUP_REMOVED lines=13> */
[----:B---3--:R-:W-:Y:S04]  /*6060*/  STS.U16 [R60+UR4+0x100], R214 ;  /* 0x000100d63c007988 */ /* 0x008fe80008000404 */
[----:B------:R-:W-:Y:S04]  /*6070*/  STS.U16 [R60+UR4+0x500], R215 ;  /* 0x000500d73c007988 */ /* 0x000fe80008000404 */
[----:B------:R-:W-:Y:S04]  /*6080*/  STS.U16 [R60+UR4+0x900], R216 ;  /* 0x000900d83c007988 */ /* 0x000fe80008000404 */
[----:B------:R-:W-:Y:S04]  /*6090*/  STS.U16 [R60+UR4+0xd00], R217 ;  /* 0x000d00d93c007988 */ /* 0x000fe80008000404 */
[----:B------:R-:W-:Y:S04]  /*60a0*/  STS.U16 [R60+UR4+0x1100], R218 ;  /* 0x001100da3c007988 */ /* 0x000fe80008000404 */
[----:B------:R-:W-:Y:S04]  /*60b0*/  STS.U16 [R60+UR4+0x1500], R219 ;  /* 0x001500db3c007988 */ /* 0x000fe80008000404 */
[----:B------:R-:W-:Y:S04]  /*60c0*/  STS.U16 [R60+UR4+0x3900], R221 ;  /* 0x003900dd3c007988 */ /* 0x000fe80008000404 */
[----:B----4-:R-:W-:Y:S04]  /*60d0*/  STS.U16 [R60+UR4+0x3d00], R222 ;  /* 0x003d00de3c007988 */ /* 0x010fe80008000404 */
[----:B-----5:R-:W-:Y:S04]  /*60e0*/  STS.U16 [R60+UR4+0x1900], R220 ;  /* 0x001900dc3c007988 */ /* 0x020fe80008000404 */
        /* <DEDUP_REMOVED lines=31> */
[----:B------:R-:W-:Y:S01]  /*62e0*/  STS.U16 [R63+UR4+0x3b00], R238 ;  /* 0x003b00ee3f007988 */ /* 0x000fe20008000404 */
[----:B------:R-:W-:Y:S01]  /*62f0*/  BAR.SYNC.DEFER_BLOCKING 0x0 ;  /* 0x0000000000007b1d */ /* 0x000fe20000010000 */
[----:B------:R-:W-:-:S05]  /*6300*/  IMAD.IADD R188, R239, 0x1, R242 ;  /* 0x00000001efbc7824 */ /* 0x000fca00078e02f2 */
[----:B------:R-:W-:Y:S04]  /*6310*/  LDSM.16.MT88.4 R96, [R185+0x4000] ;  /* 0x00400000b960783b */ /* 0x000fe80000004200 */
[----:B------:R-:W0:Y:S04]  /*6320*/  LDSM.16.M88.4 R88, [R188+UR4] ;  /* 0x00000004bc58783b */ /* 0x000e280008000200 */
[----:B------:R-:W1:Y:S04]  /*6330*/  LDSM.16.M88.4 R60, [R188+UR4+0x1000] ;  /* 0x00100004bc3c783b */ /* 0x000e680008000200 */
[----:B------:R-:W2:Y:S04]  /*6340*/  LDSM.16.M88.4 R64, [R188+UR4+0x2000] ;  /* 0x00200004bc40783b */ /* 0x000ea80008000200 */
[----:B------:R-:W3:Y:S04]  /*6350*/  LDSM.16.M88.4 R68, [R188+UR4+0x3000] ;  /* 0x00300004bc44783b */ /* 0x000ee80008000200 */
[----:B------:R-:W4:Y:S01]  /*6360*/  LDSM.16.MT88.4 R72, [R185+0x4200] ;  /* 0x00420000b948783b */ /* 0x000f220000004200 */
[C---:B0-----:R-:W-:Y:S06]  /*6370*/  HMMA.16816.F32.BF16 R92, R96.reuse, R88, R92 ;  /* 0x00000058605c723c */ /* 0x041fec000004185c */
[C---:B-1----:R-:W-:Y:S06]  /*6380*/  HMMA.16816.F32.BF16 R76, R96.reuse, R60, R76 ;  /* 0x0000003c604c723c */ /* 0x042fec000004184c */
[C---:B--2---:R-:W-:Y:S06]  /*6390*/  HMMA.16816.F32.BF16 R80, R96.reuse, R64, R80 ;  /* 0x000000406050723c */ /* 0x044fec0000041850 */
[----:B---3--:R-:W-:Y:S01]  /*63a0*/  HMMA.16816.F32.BF16 R84, R96, R68, R84 ;  /* 0x000000446054723c */ /* 0x008fe20000041854 */
[----:B------:R-:W-:-:S05]  /*63b0*/  LOP3.LUT R188, R188, 0x40, RZ, 0x3c, !PT ;  /* 0x00000040bcbc7812 */ /* 0x000fca00078e3cff */
[C---:B----4-:R-:W-:Y:S01]  /*63c0*/  HMMA.16816.F32.BF16 R88, R72.reuse, R90, R92 ;  /* 0x0000005a4858723c */ /* 0x050fe2000004185c */
[----:B------:R-:W-:Y:S04]  /*63d0*/  LDSM.16.MT88.4 R92, [R185+0x4400] ;  /* 0x00440000b95c783b */ /* 0x000fe80000004200 */
[----:B------:R-:W0:Y:S01]  /*63e0*/  LDSM.16.M88.4 R96, [R188+UR4] ;  /* 0x00000004bc60783b */ /* 0x000e220008000200 */
[C---:B------:R-:W-:Y:S03]  /*63f0*/  HMMA.16816.F32.BF16 R60, R72.reuse, R62, R76 ;  /* 0x0000003e483c723c */ /* 0x040fe6000004184c */
[----:B------:R-:W1:Y:S03]  /*6400*/  LDSM.16.M88.4 R76, [R188+UR4+0x1000] ;  /* 0x00100004bc4c783b */ /* 0x000e660008000200 */
[C---:B------:R-:W-:Y:S01]  /*6410*/  HMMA.16816.F32.BF16 R64, R72.reuse, R66, R80 ;  /* 0x000000424840723c */ /* 0x040fe20000041850 */
[----:B------:R-:W2:Y:S05]  /*6420*/  LDSM.16.M88.4 R80, [R188+UR4+0x2000] ;  /* 0x00200004bc50783b */ /* 0x000eaa0008000200 */
[----:B------:R-:W-:Y:S01]  /*6430*/  HMMA.16816.F32.BF16 R72, R72, R70, R84 ;  /* 0x000000464848723c */ /* 0x000fe20000041854 */
[----:B------:R-:W3:Y:S04]  /*6440*/  LDSM.16.M88.4 R84, [R188+UR4+0x3000] ;  /* 0x00300004bc54783b */ /* 0x000ee80008000200 */
[----:B------:R-:W4:Y:S01]  /*6450*/  LDSM.16.MT88.4 R68, [R185+0x4600] ;  /* 0x00460000b944783b */ /* 0x000f220000004200 */
[----:B------:R-:W-:-:S05]  /*6460*/  VIADD R184, R184, 0xffffffff ;  /* 0xffffffffb8b87836 */ /* 0x000fca0000000000 */
[----:B------:R-:W-:Y:S01]  /*6470*/  ISETP.NE.U32.AND P0, PT, R184, RZ, PT ;  /* 0x000000ffb800720c */ /* 0x000fe20003f05070 */
[C---:B0-----:R-:W-:Y:S06]  /*6480*/  HMMA.16816.F32.BF16 R88, R92.reuse, R96, R88 ;  /* 0x000000605c58723c */ /* 0x041fec0000041858 */
[C---:B-1----:R-:W-:Y:S06]  /*6490*/  HMMA.16816.F32.BF16 R60, R92.reuse, R76, R60 ;  /* 0x0000004c5c3c723c */ /* 0x042fec000004183c */
[C---:B--2---:R-:W-:Y:S06]  /*64a0*/  HMMA.16816.F32.BF16 R64, R92.reuse, R80, R64 ;  /* 0x000000505c40723c */ /* 0x044fec0000041840 */
[----:B---3--:R-:W-:Y:S01]  /*64b0*/  HMMA.16816.F32.BF16 R72, R92, R84, R72 ;  /* 0x000000545c48723c */ /* 0x008fe20000041848 */
[----:B------:R-:W-:Y:S01]  /*64c0*/  UIADD3 UR5, UR5, -0x40, URZ ;  /* 0xffffffc005057890 */ /* 0x000fe2000fffe03f */
[----:B------:R-:W-:-:S04]  /*64d0*/  IMAD.WIDE R168, R178, 0x2, R168 ;  /* 0x00000002b2a87825 */ /* 0x000fc800078e02a8 */
[----:B----4-:R-:W-:Y:S01]  /*64e0*/  HMMA.16816.F32.BF16 R92, R68, R98, R88 ;  /* 0x00000062445c723c */ /* 0x010fe20000041858 */
[----:B------:R-:W-:-:S05]  /*64f0*/  IMAD.WIDE R166, R178, 0x2, R166 ;  /* 0x00000002b2a67825 */ /* 0x000fca00078e02a6 */
[----:B------:R-:W-:Y:S01]  /*6500*/  HMMA.16816.F32.BF16 R76, R68, R78, R60 ;  /* 0x0000004e444c723c */ /* 0x000fe2000004183c */
[----:B------:R-:W-:-:S05]  /*6510*/  IMAD.WIDE R164, R178, 0x2, R164 ;  /* 0x00000002b2a47825 */ /* 0x000fca00078e02a4 */
[----:B------:R-:W-:Y:S01]  /*6520*/  HMMA.16816.F32.BF16 R80, R68, R82, R64 ;  /* 0x000000524450723c */ /* 0x000fe20000041840 */
[----:B------:R-:W-:-:S05]  /*6530*/  IMAD.WIDE R162, R178, 0x2, R162 ;  /* 0x00000002b2a27825 */ /* 0x000fca00078e02a2 */
[----:B------:R-:W-:Y:S01]  /*6540*/  HMMA.16816.F32.BF16 R84, R68, R86, R72 ;  /* 0x000000564454723c */ /* 0x000fe20000041848 */
[----:B------:R-:W-:-:S04]  /*6550*/  IMAD.WIDE R160, R178, 0x2, R160 ;  /* 0x00000002b2a07825 */ /* 0x000fc800078e02a0 */
        /* <DEDUP_REMOVED lines=59> */
[----:B------:R-:W-:Y:S01]  /*6910*/  IMAD.WIDE R186, R177, 0x2, R186 ;  /* 0x00000002b1ba7825 */ /* 0x000fe200078e02ba */
[----:B------:R-:W-:Y:S06]  /*6920*/  @P0 BRA `(.L_x_2) ;  /* 0xffffffdc00b80947 */ /* 0x000fec000383ffff */
[----:B------:R-:W-:Y:S02]  /*6930*/  F2FP.BF16.F32.PACK_AB R2, R79, R95 ;  /* 0x0000005f4f02723e */ /* 0x000fe400000010ff */
[----:B------:R-:W-:Y:S02]  /*6940*/  F2FP.BF16.F32.PACK_AB R4, R77, R93 ;  /* 0x0000005d4d04723e */ /* 0x000fe400000010ff */
[----:B------:R-:W-:Y:S02]  /*6950*/  F2FP.BF16.F32.PACK_AB R3, R87, R83 ;  /* 0x000000535703723e */ /* 0x000fe400000010ff */
[----:B------:R-:W-:Y:S02]  /*6960*/  F2FP.BF16.F32.PACK_AB R79, R86, R82 ;  /* 0x00000052564f723e */ /* 0x000fe400000010ff */
[----:B------:R-:W-:Y:S02]  /*6970*/  F2FP.BF16.F32.PACK_AB R78, R78, R94 ;  /* 0x0000005e4e4e723e */ /* 0x000fe400000010ff */
[----:B------:R-:W-:-:S02]  /*6980*/  F2FP.BF16.F32.PACK_AB R5, R85, R81 ;  /* 0x000000515505723e */ /* 0x000fc400000010ff */
[----:B------:R-:W-:Y:S02]  /*6990*/  F2FP.BF16.F32.PACK_AB R77, R84, R80 ;  /* 0x00000050544d723e */ /* 0x000fe400000010ff */
[----:B------:R-:W-:-:S07]  /*69a0*/  F2FP.BF16.F32.PACK_AB R76, R76, R92 ;  /* 0x0000005c4c4c723e */ /* 0x000fce00000010ff */
.L_x_1:
[----:B------:R-:W0:Y:S01]  /*69b0*/  S2R R10, SR_TID.X ;  /* 0x00000000000a7919 */ /* 0x000e220000002100 */
[----:B------:R-:W1:Y:S01]  /*69c0*/  LDC R31, c[0x0][0x248] ;  /* 0x00009200ff1f7b82 */ /* 0x000e620000000800 */
[----:B------:R-:W-:Y:S01]  /*69d0*/  ULDC.64 UR10, c[0x0][0x228] ;  /* 0x00008a00000a7ab9 */ /* 0x000fe20000000a00 */
[----:B------:R-:W-:-:S06]  /*69e0*/  ULDC UR5, c[0x0][0x244] ;  /* 0x0000910000057ab9 */ /* 0x000fcc0000000800 */
[----:B------:R-:W-:Y:S01]  /*69f0*/  BAR.SYNC.DEFER_BLOCKING 0x0 ;  /* 0x0000000000007b1d */ /* 0x000fe20000010000 */
[C---:B------:R-:W-:Y:S01]  /*6a00*/  ISETP.GE.AND P0, PT, R171.reuse, UR10, PT ;  /* 0x0000000aab007c0c */ /* 0x040fe2000bf06270 */
[----:B------:R-:W-:-:S04]  /*6a10*/  IMAD R171, R171, UR5, RZ ;  /* 0x00000005abab7c24 */ /* 0x000fc8000f8e02ff */
[----:B------:R-:W-:Y:S02]  /*6a20*/  ULDC.64 UR8, c[0x0][0x220] ;  /* 0x0000880000087ab9 */ /* 0x000fe40000000a00 */
[----:B------:R-:W-:-:S04]  /*6a30*/  LEA R21, P1, R171, UR8, 0x1 ;  /* 0x00000008ab157c11 */ /* 0x000fc8000f8208ff */
[----:B------:R-:W-:Y:S02]  /*6a40*/  LEA.HI.X.SX32 R171, R171, UR9, 0x1, P1 ;  /* 0x00000009abab7c11 */ /* 0x000fe400088f0eff */
[----:B0-----:R-:W-:Y:S02]  /*6a50*/  SHF.R.S32.HI R7, RZ, 0x4, R10 ;  /* 0x00000004ff077819 */ /* 0x001fe4000001140a */
[C---:B------:R-:W-:Y:S02]  /*6a60*/  LOP3.LUT R6, R10.reuse, 0x60, RZ, 0xc0, !PT ;  /* 0x000000600a067812 */ /* 0x040fe400078ec0ff */
[----:B------:R-:W-:Y:S02]  /*6a70*/  SGXT R7, R7, 0x1 ;  /* 0x000000010707781a */ /* 0x000fe40000000200 */
[----:B------:R-:W-:Y:S02]  /*6a80*/  LOP3.LUT R8, R10, 0xc, RZ, 0xc0, !PT ;  /* 0x0000000c0a087812 */ /* 0x000fe400078ec0ff */
[----:B------:R-:W-:Y:S01]  /*6a90*/  LOP3.LUT R9, R7, 0x420, RZ, 0xc0, !PT ;  /* 0x0000042007097812 */ /* 0x000fe200078ec0ff */
[----:B------:R-:W-:Y:S01]  /*6aa0*/  IMAD.SHL.U32 R7, R6, 0x8, RZ ;  /* 0x0000000806077824 */ /* 0x000fe200078e00ff */
[C---:B------:R-:W-:Y:S01]  /*6ab0*/  LEA.HI R11, R10.reuse, 0x38, RZ, 0x1c ;  /* 0x000000380a0b7811 */ /* 0x040fe200078fe0ff */
[----:B------:R-:W-:-:S02]  /*6ac0*/  IMAD.SHL.U32 R6, R10, 0x8, RZ ;  /* 0x000000080a067824 */ /* 0x000fc400078e00ff */
[----:B------:R-:W-:Y:S02]  /*6ad0*/  IMAD R9, R8, 0x2, R9 ;  /* 0x0000000208097824 */ /* 0x000fe400078e0209 */
[----:B------:R-:W-:-:S03]  /*6ae0*/  IMAD.IADD R16, R170, 0x1, R11 ;  /* 0x00000001aa107824 */ /* 0x000fc600078e020b */
[----:B------:R-:W-:Y:S02]  /*6af0*/  LOP3.LUT R7, R9, R0, R7, 0x1e, !PT ;  /* 0x0000000009077212 */ /* 0x000fe400078e1e07 */
[----:B------:R-:W-:Y:S02]  /*6b00*/  LOP3.LUT R9, R6, 0xf8, RZ, 0xc0, !PT ;  /* 0x000000f806097812 */ /* 0x000fe400078ec0ff */
[----:B------:R-:W-:Y:S01]  /*6b10*/  LOP3.LUT R6, R7, 0x40, RZ, 0x3c, !PT ;  /* 0x0000004007067812 */ /* 0x000fe200078e3cff */
[----:B------:R-:W-:Y:S01]  /*6b20*/  STS.64 [R7+UR4], R76 ;  /* 0x0000004c07007988 */ /* 0x000fe20008000a04 */
[----:B------:R-:W-:Y:S01]  /*6b30*/  LEA.HI R0, R10, R170, RZ, 0x1c ;  /* 0x000000aa0a007211 */ /* 0x000fe200078fe0ff */
[----:B------:R-:W-:Y:S01]  /*6b40*/  IMAD R9, R8, 0x100, R9 ;  /* 0x0000010008097824 */ /* 0x000fe200078e0209 */
[--C-:B------:R-:W-:Y:S01]  /*6b50*/  SHF.R.U32.HI R8, RZ, 0x4, R10.reuse ;  /* 0x00000004ff087819 */ /* 0x100fe2000001160a */
[----:B------:R0:W-:Y:S02]  /*6b60*/  STS.64 [R7+UR4+0x80], R4 ;  /* 0x0000800407007988 */ /* 0x0001e40008000a04 */
[----:B------:R-:W-:Y:S01]  /*6b70*/  VIADD R0, R0, 0x78 ;  /* 0x0000007800007836 */ /* 0x000fe20000000000 */
[----:B------:R-:W-:Y:S01]  /*6b80*/  LOP3.LUT R9, R9, 0x60, R10, 0x78, !PT ;  /* 0x0000006009097812 */ /* 0x000fe200078e780a */
[----:B------:R-:W-:Y:S04]  /*6b90*/  STS.64 [R6+UR4+0x800], R78 ;  /* 0x0008004e06007988 */ /* 0x000fe80008000a04 */
[----:B------:R2:W-:Y:S01]  /*6ba0*/  STS.64 [R6+UR4+0x880], R2 ;  /* 0x0008800206007988 */ /* 0x0005e20008000a04 */
[----:B------:R-:W-:Y:S01]  /*6bb0*/  BAR.SYNC.DEFER_BLOCKING 0x0 ;  /* 0x0000000000007b1d */ /* 0x000fe20000010000 */
[----:B0-----:R-:W-:-:S04]  /*6bc0*/  SGXT.U32 R5, R8, 0x3 ;  /* 0x000000030805781a */ /* 0x001fc80000000000 */
[C-C-:B------:R-:W-:Y:S02]  /*6bd0*/  LOP3.LUT R13, R170.reuse, 0x70, R5.reuse, 0xfe, !PT ;  /* 0x00000070aa0d7812 */ /* 0x140fe400078efe05 */
[C-C-:B------:R-:W-:Y:S02]  /*6be0*/  LOP3.LUT R12, R170.reuse, 0x60, R5.reuse, 0xfe, !PT ;  /* 0x00000060aa0c7812 */ /* 0x140fe400078efe05 */
[C---:B--2---:R-:W-:Y:S02]  /*6bf0*/  LOP3.LUT R2, R170.reuse, R5, RZ, 0xfc, !PT ;  /* 0x00000005aa027212 */ /* 0x044fe400078efcff */
[C-C-:B------:R-:W-:Y:S02]  /*6c00*/  LOP3.LUT R3, R170.reuse, 0x68, R5.reuse, 0xfe, !PT ;  /* 0x00000068aa037812 */ /* 0x140fe400078efe05 */
[--C-:B------:R-:W-:Y:S01]  /*6c10*/  LOP3.LUT R10, R170, 0x58, R5.reuse, 0xfe, !PT ;  /* 0x00000058aa0a7812 */ /* 0x100fe200078efe05 */
[----:B-1----:R-:W-:Y:S01]  /*6c20*/  IMAD R20, R2, R31, RZ ;  /* 0x0000001f02147224 */ /* 0x002fe200078e02ff */
[----:B------:R-:W-:-:S02]  /*6c30*/  LOP3.LUT R11, R170, 0x50, R5, 0xfe, !PT ;  /* 0x00000050aa0b7812 */ /* 0x000fc400078efe05 */
[C-C-:B------:R-:W-:Y:S02]  /*6c40*/  LOP3.LUT R14, R170.reuse, 0x48, R5.reuse, 0xfe, !PT ;  /* 0x00000048aa0e7812 */ /* 0x140fe400078efe05 */
[C-C-:B------:R-:W-:Y:S02]  /*6c50*/  LOP3.LUT R15, R170.reuse, 0x40, R5.reuse, 0xfe, !PT ;  /* 0x00000040aa0f7812 */ /* 0x140fe400078efe05 */
[C-C-:B------:R-:W-:Y:S02]  /*6c60*/  LOP3.LUT R17, R170.reuse, 0x30, R5.reuse, 0xfe, !PT ;  /* 0x00000030aa117812 */ /* 0x140fe400078efe05 */
[C-C-:B------:R-:W-:Y:S01]  /*6c70*/  LOP3.LUT R18, R170.reuse, 0x28, R5.reuse, 0xfe, !PT ;  /* 0x00000028aa127812 */ /* 0x140fe200078efe05 */
[----:B------:R-:W0:Y:S01]  /*6c80*/  LDS.64 R22, [R9+UR4] ;  /* 0x0000000409167984 */ /* 0x000e220008000a00 */
[C-C-:B------:R-:W-:Y:S02]  /*6c90*/  LOP3.LUT R19, R170.reuse, 0x20, R5.reuse, 0xfe, !PT ;  /* 0x00000020aa137812 */ /* 0x140fe400078efe05 */
[C-C-:B------:R-:W-:Y:S01]  /*6ca0*/  LOP3.LUT R7, R170.reuse, 0x18, R5.reuse, 0xfe, !PT ;  /* 0x00000018aa077812 */ /* 0x140fe200078efe05 */
[----:B------:R-:W1:Y:S01]  /*6cb0*/  LDS.64 R24, [R9+UR4+0x100] ;  /* 0x0001000409187984 */ /* 0x000e620008000a00 */
[----:B------:R-:W-:-:S02]  /*6cc0*/  LOP3.LUT R4, R170, 0x10, R5, 0xfe, !PT ;  /* 0x00000010aa047812 */ /* 0x000fc400078efe05 */
[----:B------:R-:W-:Y:S01]  /*6cd0*/  LOP3.LUT R170, R170, 0x8, R5, 0xfe, !PT ;  /* 0x00000008aaaa7812 */ /* 0x000fe200078efe05 */
[----:B------:R-:W2:Y:S01]  /*6ce0*/  LDS.64 R26, [R9+UR4+0x200] ;  /* 0x00020004091a7984 */ /* 0x000ea20008000a00 */
[----:B------:R-:W-:Y:S01]  /*6cf0*/  ISETP.LT.AND P4, PT, R2, UR11, !P0 ;  /* 0x0000000b02007c0c */ /* 0x000fe2000c781270 */
[-C--:B------:R-:W-:Y:S01]  /*6d00*/  IMAD R8, R4, R31.reuse, RZ ;  /* 0x0000001f04087224 */ /* 0x080fe200078e02ff */
[C---:B------:R-:W-:Y:S01]  /*6d10*/  ISETP.LT.AND P1, PT, R170.reuse, UR11, !P0 ;  /* 0x0000000baa007c0c */ /* 0x040fe2000c721270 */
[----:B------:R3:W4:Y:S01]  /*6d20*/  LDS.64 R28, [R9+UR4+0x300] ;  /* 0x00030004091c7984 */ /* 0x0007220008000a00 */
[----:B------:R-:W-:Y:S01]  /*6d30*/  IMAD R170, R170, R31, RZ ;  /* 0x0000001faaaa7224 */ /* 0x000fe200078e02ff */
[-C--:B------:R-:W-:Y:S02]  /*6d40*/  LEA R2, P5, R20, R21.reuse, 0x1 ;  /* 0x0000001514027211 */ /* 0x080fe400078a08ff */
[----:B------:R-:W-:Y:S02]  /*6d50*/  ISETP.LT.AND P3, PT, R4, UR11, !P0 ;  /* 0x0000000b04007c0c */ /* 0x000fe4000c761270 */
[----:B------:R-:W-:-:S02]  /*6d60*/  LEA R4, P6, R170, R21, 0x1 ;  /* 0x00000015aa047211 */ /* 0x000fc400078c08ff */
[----:B------:R-:W-:Y:S01]  /*6d70*/  ISETP.LT.AND P2, PT, R3, UR11, !P0 ;  /* 0x0000000b03007c0c */ /* 0x000fe2000c741270 */
[----:B---3--:R-:W-:Y:S01]  /*6d80*/  IMAD R9, R7, R31, RZ ;  /* 0x0000001f07097224 */ /* 0x008fe200078e02ff */
[----:B------:R-:W-:Y:S01]  /*6d90*/  LEA.HI.X.SX32 R3, R20, R171, 0x1, P5 ;  /* 0x000000ab14037211 */ /* 0x000fe200028f0eff */
[----:B------:R-:W-:Y:S01]  /*6da0*/  IMAD R20, R31, 0x40, R20 ;  /* 0x000000401f147824 */ /* 0x000fe200078e0214 */
[----:B------:R-:W-:Y:S02]  /*6db0*/  LEA R6, P5, R8, R21, 0x1 ;  /* 0x0000001508067211 */ /* 0x000fe400078a08ff */
[-C--:B------:R-:W-:Y:S02]  /*6dc0*/  LEA.HI.X.SX32 R5, R170, R171.reuse, 0x1, P6 ;  /* 0x000000abaa057211 */ /* 0x080fe400030f0eff */
[----:B------:R-:W-:Y:S02]  /*6dd0*/  ISETP.LT.AND P6, PT, R7, UR11, !P0 ;  /* 0x0000000b07007c0c */ /* 0x000fe4000c7c1270 */
[----:B------:R-:W-:Y:S01]  /*6de0*/  LEA.HI.X.SX32 R7, R8, R171, 0x1, P5 ;  /* 0x000000ab08077211 */ /* 0x000fe200028f0eff */
[----:B0-----:R0:W-:Y:S01]  /*6df0*/  @P4 STG.E.U16 desc[UR6][R2.64], R22 ;  /* 0x0000001602004986 */ /* 0x0011e2000c101506 */
[----:B------:R-:W-:-:S03]  /*6e00*/  LEA R8, P4, R9, R21, 0x1 ;  /* 0x0000001509087211 */ /* 0x000fc600078808ff */
[----:B-1----:R1:W-:Y:S01]  /*6e10*/  @P1 STG.E.U16 desc[UR6][R4.64], R24 ;  /* 0x0000001804001986 */ /* 0x0023e2000c101506 */
[C---:B------:R-:W-:Y:S01]  /*6e20*/  ISETP.LT.AND P1, PT, R19.reuse, UR11, !P0 ;  /* 0x0000000b13007c0c */ /* 0x040fe2000c721270 */
[----:B------:R-:W-:Y:S01]  /*6e30*/  IMAD R19, R19, R31, RZ ;  /* 0x0000001f13137224 */ /* 0x000fe200078e02ff */
[----:B------:R-:W-:Y:S01]  /*6e40*/  LEA.HI.X.SX32 R9, R9, R171, 0x1, P4 ;  /* 0x000000ab09097211 */ /* 0x000fe200020f0eff */
[----:B--2---:R2:W-:Y:S01]  /*6e50*/  @P3 STG.E.U16 desc[UR6][R6.64], R26 ;  /* 0x0000001a06003986 */ /* 0x0045e2000c101506 */
[C---:B------:R-:W-:Y:S01]  /*6e60*/  ISETP.LT.AND P3, PT, R18.reuse, UR11, !P0 ;  /* 0x0000000b12007c0c */ /* 0x040fe2000c761270 */
[----:B------:R-:W-:Y:S01]  /*6e70*/  IMAD R18, R18, R31, RZ ;  /* 0x0000001f12127224 */ /* 0x000fe200078e02ff */
[C---:B------:R-:W-:Y:S01]  /*6e80*/  ISETP.LT.AND P4, PT, R16.reuse, UR11, !P0 ;  /* 0x0000000b10007c0c */ /* 0x040fe2000c781270 */
[----:B----4-:R3:W-:Y:S01]  /*6e90*/  @P6 STG.E.U16 desc[UR6][R8.64], R28 ;  /* 0x0000001c08006986 */ /* 0x0107e2000c101506 */
[----:B0-----:R-:W-:Y:S01]  /*6ea0*/  LEA R2, P5, R19, R21, 0x1 ;  /* 0x0000001513027211 */ /* 0x001fe200078a08ff */
[----:B------:R-:W-:Y:S01]  /*6eb0*/  IMAD R16, R16, R31, RZ ;  /* 0x0000001f10107224 */ /* 0x000fe200078e02ff */
[----:B-1----:R-:W-:-:S02]  /*6ec0*/  LEA R4, P6, R18, R21, 0x1 ;  /* 0x0000001512047211 */ /* 0x002fc400078c08ff */
[-C--:B------:R-:W-:Y:S02]  /*6ed0*/  LEA.HI.X.SX32 R3, R19, R171.reuse, 0x1, P5 ;  /* 0x000000ab13037211 */ /* 0x080fe400028f0eff */
[----:B--2---:R-:W-:Y:S02]  /*6ee0*/  PRMT R7, R22, 0x7632, R7 ;  /* 0x0000763216077816 */ /* 0x004fe40000000007 */
[----:B------:R-:W-:Y:S02]  /*6ef0*/  LEA.HI.X.SX32 R5, R18, R171, 0x1, P6 ;  /* 0x000000ab12057211 */ /* 0x000fe400030f0eff */
[----:B---3--:R-:W-:Y:S01]  /*6f00*/  PRMT R9, R24, 0x7632, R9 ;  /* 0x0000763218097816 */ /* 0x008fe20000000009 */
[----:B------:R0:W-:Y:S01]  /*6f10*/  @P1 STG.E.U16 desc[UR6][R2.64], R7 ;  /* 0x0000000702001986 */ /* 0x0001e2000c101506 */
[C---:B------:R-:W-:Y:S01]  /*6f20*/  ISETP.LT.AND P5, PT, R17.reuse, UR11, !P0 ;  /* 0x0000000b11007c0c */ /* 0x040fe2000c7a1270 */
[----:B------:R-:W-:Y:S01]  /*6f30*/  IMAD R17, R17, R31, RZ ;  /* 0x0000001f11117224 */ /* 0x000fe200078e02ff */
[----:B------:R-:W-:Y:S01]  /*6f40*/  LEA R8, P6, R16, R21, 0x1 ;  /* 0x0000001510087211 */ /* 0x000fe200078c08ff */
[----:B------:R1:W-:Y:S01]  /*6f50*/  @P3 STG.E.U16 desc[UR6][R4.64], R9 ;  /* 0x0000000904003986 */ /* 0x0003e2000c101506 */
[----:B------:R-:W-:-:S02]  /*6f60*/  PRMT R28, R28, 0x7632, R28 ;  /* 0x000076321c1c7816 */ /* 0x000fc4000000001c */
[C---:B------:R-:W-:Y:S02]  /*6f70*/  LEA R6, P3, R17.reuse, R21, 0x1 ;  /* 0x0000001511067211 */ /* 0x040fe400078608ff */
[----:B------:R-:W-:Y:S02]  /*6f80*/  ISETP.LT.AND P1, PT, R14, UR11, !P0 ;  /* 0x0000000b0e007c0c */ /* 0x000fe4000c721270 */
[----:B0-----:R-:W-:Y:S02]  /*6f90*/  PRMT R3, R26, 0x7632, R3 ;  /* 0x000076321a037816 */ /* 0x001fe40000000003 */
[----:B------:R-:W-:Y:S01]  /*6fa0*/  LEA.HI.X.SX32 R7, R17, R171, 0x1, P3 ;  /* 0x000000ab11077211 */ /* 0x000fe200018f0eff */
[----:B------:R-:W-:Y:S01]  /*6fb0*/  IMAD R17, R0, R31, RZ ;  /* 0x0000001f00117224 */ /* 0x000fe200078e02ff */
[----:B-1----:R-:W-:Y:S01]  /*6fc0*/  LEA.HI.X.SX32 R9, R16, R171, 0x1, P6 ;  /* 0x000000ab10097211 */ /* 0x002fe200030f0eff */
[----:B------:R-:W-:Y:S01]  /*6fd0*/  IMAD R5, R31, 0x8, R20 ;  /* 0x000000081f057824 */ /* 0x000fe200078e0214 */
[----:B------:R-:W-:Y:S01]  /*6fe0*/  ISETP.LT.AND P3, PT, R15, UR11, !P0 ;  /* 0x0000000b0f007c0c */ /* 0x000fe2000c761270 */
[----:B------:R0:W-:Y:S01]  /*6ff0*/  @P5 STG.E.U16 desc[UR6][R6.64], R3 ;  /* 0x0000000306005986 */ /* 0x0001e2000c101506 */
[----:B------:R-:W-:-:S02]  /*7000*/  LEA R2, P5, R20, R21, 0x1 ;  /* 0x0000001514027211 */ /* 0x000fc400078a08ff */
[----:B------:R-:W-:Y:S01]  /*7010*/  LEA R4, P6, R5, R21, 0x1 ;  /* 0x0000001505047211 */ /* 0x000fe200078c08ff */
[----:B------:R1:W-:Y:S01]  /*7020*/  @P4 STG.E.U16 desc[UR6][R8.64], R28 ;  /* 0x0000001c08004986 */ /* 0x0003e2000c101506 */
[----:B------:R-:W-:Y:S01]  /*7030*/  ISETP.LT.AND P4, PT, R10, UR11, !P0 ;  /* 0x0000000b0a007c0c */ /* 0x000fe2000c781270 */
[----:B------:R-:W-:Y:S01]  /*7040*/  IMAD R10, R31, 0x8, R5 ;  /* 0x000000081f0a7824 */ /* 0x000fe200078e0205 */
[-C--:B------:R-:W-:Y:S02]  /*7050*/  LEA.HI.X.SX32 R5, R5, R171.reuse, 0x1, P6 ;  /* 0x000000ab05057211 */ /* 0x080fe400030f0eff */
[----:B0-----:R-:W-:Y:S02]  /*7060*/  LEA.HI.X.SX32 R3, R20, R171, 0x1, P5 ;  /* 0x000000ab14037211 */ /* 0x001fe400028f0eff */
[----:B------:R-:W-:Y:S01]  /*7070*/  ISETP.LT.AND P5, PT, R11, UR11, !P0 ;  /* 0x0000000b0b007c0c */ /* 0x000fe2000c7a1270 */
[C---:B------:R-:W-:Y:S02]  /*7080*/  IMAD R11, R31.reuse, 0x8, R10 ;  /* 0x000000081f0b7824 */ /* 0x040fe400078e020a */
[----:B------:R-:W-:Y:S02]  /*7090*/  @P3 STG.E.U16 desc[UR6][R2.64], R23 ;  /* 0x0000001702003986 */ /* 0x000fe4000c101506 */
[----:B------:R-:W-:Y:S01]  /*70a0*/  IMAD R14, R31, 0x8, R11 ;  /* 0x000000081f0e7824 */ /* 0x000fe200078e020b */
[-C--:B-1----:R-:W-:Y:S01]  /*70b0*/  LEA R8, P3, R11, R21.reuse, 0x1 ;  /* 0x000000150b087211 */ /* 0x082fe200078608ff */
[----:B------:R0:W-:Y:S01]  /*70c0*/  @P1 STG.E.U16 desc[UR6][R4.64], R25 ;  /* 0x0000001904001986 */ /* 0x0001e2000c101506 */
[----:B------:R-:W-:Y:S01]  /*70d0*/  LEA R6, P1, R10, R21, 0x1 ;  /* 0x000000150a067211 */ /* 0x000fe200078208ff */
[----:B------:R-:W-:Y:S01]  /*70e0*/  IMAD R15, R31, 0x8, R14 ;  /* 0x000000081f0f7824 */ /* 0x000fe200078e020e */
[----:B------:R-:W-:-:S02]  /*70f0*/  LEA.HI.X.SX32 R9, R11, R171, 0x1, P3 ;  /* 0x000000ab0b097211 */ /* 0x000fc400018f0eff */
[----:B------:R-:W-:Y:S01]  /*7100*/  LEA.HI.X.SX32 R7, R10, R171, 0x1, P1 ;  /* 0x000000ab0a077211 */ /* 0x000fe200008f0eff */
[----:B------:R-:W-:Y:S01]  /*7110*/  IMAD R16, R31, 0x8, R15 ;  /* 0x000000081f107824 */ /* 0x000fe200078e020f */
[----:B------:R-:W-:Y:S02]  /*7120*/  LEA R10, P1, R14, R21, 0x1 ;  /* 0x000000150e0a7211 */ /* 0x000fe400078208ff */
[----:B------:R-:W-:Y:S01]  /*7130*/  ISETP.LT.AND P3, PT, R12, UR11, !P0 ;  /* 0x0000000b0c007c0c */ /* 0x000fe2000c761270 */
[----:B------:R1:W-:Y:S01]  /*7140*/  @P5 STG.E.U16 desc[UR6][R6.64], R27 ;  /* 0x0000001b06005986 */ /* 0x0003e2000c101506 */
[----:B------:R-:W-:Y:S02]  /*7150*/  LEA.HI.X.SX32 R11, R14, R171, 0x1, P1 ;  /* 0x000000ab0e0b7211 */ /* 0x000fe400008f0eff */
[-C--:B0-----:R-:W-:Y:S01]  /*7160*/  LEA R4, P1, R16, R21.reuse, 0x1 ;  /* 0x0000001510047211 */ /* 0x081fe200078208ff */
[----:B------:R1:W-:Y:S01]  /*7170*/  @P4 STG.E.U16 desc[UR6][R8.64], R29 ;  /* 0x0000001d08004986 */ /* 0x0003e2000c101506 */
[----:B------:R-:W-:-:S02]  /*7180*/  LEA R2, P6, R15, R21, 0x1 ;  /* 0x000000150f027211 */ /* 0x000fc400078c08ff */
[-C--:B------:R-:W-:Y:S02]  /*7190*/  LEA.HI.X.SX32 R5, R16, R171.reuse, 0x1, P1 ;  /* 0x000000ab10057211 */ /* 0x080fe400008f0eff */
[----:B------:R-:W-:Y:S02]  /*71a0*/  ISETP.LT.AND P1, PT, R0, UR11, !P0 ;  /* 0x0000000b00007c0c */ /* 0x000fe4000c721270 */
[----:B------:R-:W-:Y:S02]  /*71b0*/  ISETP.LT.AND P0, PT, R13, UR11, !P0 ;  /* 0x0000000b0d007c0c */ /* 0x000fe4000c701270 */
[----:B------:R-:W-:Y:S02]  /*71c0*/  PRMT R23, R23, 0x7632, R23 ;  /* 0x0000763217177816 */ /* 0x000fe40000000017 */
[----:B------:R-:W-:Y:S02]  /*71d0*/  LEA.HI.X.SX32 R3, R15, R171, 0x1, P6 ;  /* 0x000000ab0f037211 */ /* 0x000fe400030f0eff */
[----:B------:R-:W-:Y:S01]  /*71e0*/  PRMT R25, R25, 0x7632, R25 ;  /* 0x0000763219197816 */ /* 0x000fe20000000019 */
[----:B------:R1:W-:Y:S01]  /*71f0*/  @P3 STG.E.U16 desc[UR6][R10.64], R23 ;  /* 0x000000170a003986 */ /* 0x0003e2000c101506 */
[----:B------:R-:W-:-:S02]  /*7200*/  PRMT R0, R27, 0x7632, R0 ;  /* 0x000076321b007816 */ /* 0x000fc40000000000 */
[C---:B------:R-:W-:Y:S01]  /*7210*/  LEA R12, P6, R17.reuse, R21, 0x1 ;  /* 0x00000015110c7211 */ /* 0x040fe200078c08ff */
[----:B------:R1:W-:Y:S03]  /*7220*/  @P2 STG.E.U16 desc[UR6][R2.64], R25 ;  /* 0x0000001902002986 */ /* 0x0003e6000c101506 */
[----:B------:R-:W-:Y:S01]  /*7230*/  LEA.HI.X.SX32 R13, R17, R171, 0x1, P6 ;  /* 0x000000ab110d7211 */ /* 0x000fe200030f0eff */
[----:B------:R1:W-:Y:S01]  /*7240*/  @P0 STG.E.U16 desc[UR6][R4.64], R0 ;  /* 0x0000000004000986 */ /* 0x0003e2000c101506 */
[----:B------:R-:W-:Y:S07]  /*7250*/  @!P1 EXIT ;  /* 0x000000000000994d */ /* 0x000fee0003800000 */
[----:B-1----:R-:W-:-:S05]  /*7260*/  PRMT R6, R29, 0x7632, R6 ;  /* 0x000076321d067816 */ /* 0x002fca0000000006 */
[----:B------:R-:W-:Y:S01]  /*7270*/  STG.E.U16 desc[UR6][R12.64], R6 ;  /* 0x000000060c007986 */ /* 0x000fe2000c101506 */
[----:B------:R-:W-:Y:S05]  /*7280*/  EXIT ;  /* 0x000000000000794d */ /* 0x000fea0003800000 */
.L_x_3:
[----:B------:R-:W-:-:S00]  /*7290*/  BRA `(.L_x_3) ;  /* 0xfffffffc00fc7947 */ /* 0x000fc0000383ffff */
[----:B------:R-:W-:-:S00]  /*72a0*/  NOP ;  /* 0x0000000000007918 */ /* 0x000fc00000000000 */
        /* <DEDUP_REMOVED lines=13> */
.L_x_4:


//--------------------- .nv.shared.matmul_kernel  --------------------------
	.section	.nv.shared.matmul_kernel,"aw",@nobits
	.sectionflags	@""
	.align	16
	.zero		1024


//--------------------- .nv.shared.reserved.0     --------------------------
	.section	.nv.shared.reserved.0,"aw",@nobits
	.weak		__nv_reservedSMEM_offset_0_alias
	.size		__nv_reservedSMEM_offset_0_alias, 0, 0
	.other		__nv_reservedSMEM_offset_0_alias,@"STO_CUDA_RESERVED_SHARED STV_DEFAULT"
__nv_reservedSMEM_offset_0_alias:
	.zero		0


//--------------------- .nv.constant0.matmul_kernel --------------------------
	.section	.nv.constant0.matmul_kernel,"a",@progbits
	.sectionflags	@""
	.align	4
.nv.constant0.matmul_kernel:
	.zero		608


//--------------------- SYMBOLS --------------------------

	.type		.nv.reservedSmem.offset0,@object
	.size		.nv.reservedSmem.offset0,0x4
